	.target	sm_90a

	.elftype	@"ET_EXEC"


//--------------------- .note.nv.tkinfo           --------------------------
	.section	.note.nv.tkinfo,"",@"SHT_NOTE"
	.sectionflags	@"SHF_NOTE_NV_TKINFO"
	.tkinfo
        /*0018*/ 	.word	0x00000002
        /*0030*/ 	.string	""
        /*0030*/ 	.string	"ptxas"
        /*0030*/ 	.string	"Cuda compilation tools, release 13.0, V13.0.88"
        /*0030*/ 	.string	"Build cuda_13.0.r13.0/compiler.36424714_0"
        /*0030*/ 	.string	"-arch sm_90a -m 64 "



//--------------------- .note.nv.cuinfo           --------------------------
	.section	.note.nv.cuinfo,"",@"SHT_NOTE"
	.sectionflags	@"SHF_NOTE_NV_CUINFO"
        /*0018*/ 	.short	0x0002
        /*001a*/ 	.short	0x005a
        /*001c*/ 	.short	0x0082
	.zero		2


//--------------------- .nv.info                  --------------------------
	.section	.nv.info,"",@"SHT_CUDA_INFO"
	.align	4


	//----- nvinfo : EIATTR_REGCOUNT
	.align		4
        /*0000*/ 	.byte	0x04, 0x2f
        /*0002*/ 	.short	(.L_15 - .L_14)
	.align		4
.L_14:
        /*0004*/ 	.word	index@(_ZN7cutlass13device_kernelINS_4gemm6kernel13GemmUniversalIN4cute5tupleIJiiiiEEENS1_10collective13CollectiveMmaINS1_34MainloopSm90TmaGmmaWarpSpecializedILi3ENS5_IJNS4_1CILi2EEENSA_ILi1EEESC_EEENS1_35KernelTmaWarpSpecializedCooperativeEEENS5_IJNSA_ILi128EEESG_NSA_ILi64EEEEEENS_10tfloat32_tENS5_IJlSC_lEEESJ_SK_NS4_8TiledMMAINS4_8MMA_AtomIJNS4_4SM904GMMA30MMA_64x128x8_F32TF32TF32_SS_TNILNSO_7ScaleInE1ELSQ_1EEEEEENS4_6LayoutISD_NS5_IJSC_NSA_ILi0EEESU_EEEEENS5_IJNS4_10UnderscoreESX_SX_EEEEENS4_13SM90_TMA_LOADENS4_14ComposedLayoutINS4_7SwizzleILi3ELi4ELi3EEENS4_18smem_ptr_flag_bitsILi32EEENST_INS5_IJNSA_ILi8EEENSA_ILi32EEEEEENS5_IJS17_SC_EEEEEEEvNS4_8identityENS4_23SM90_TMA_LOAD_MULTICASTES1B_vS1C_EENS_8epilogue10collective6detail29Sm90TmaWarpSpecializedAdapterINS1G_15DefaultEpilogueISJ_SK_SK_NS1F_6thread17LinearCombinationISJ_Li1EffLNS1K_9ScaleType4KindE0ELNS_15FloatRoundStyleE2ESJ_EENS1_15EpilogueDefaultEEEEEvvEEEEvNT_6ParamsE)
        /*0008*/ 	.word	0x000000a8


	//----- nvinfo : EIATTR_FRAME_SIZE
	.align		4
.L_15:
        /*000c*/ 	.byte	0x04, 0x11
        /*000e*/ 	.short	(.L_17 - .L_16)
	.align		4
.L_16:
        /*0010*/ 	.word	index@(_ZN7cutlass13device_kernelINS_4gemm6kernel13GemmUniversalIN4cute5tupleIJiiiiEEENS1_10collective13CollectiveMmaINS1_34MainloopSm90TmaGmmaWarpSpecializedILi3ENS5_IJNS4_1CILi2EEENSA_ILi1EEESC_EEENS1_35KernelTmaWarpSpecializedCooperativeEEENS5_IJNSA_ILi128EEESG_NSA_ILi64EEEEEENS_10tfloat32_tENS5_IJlSC_lEEESJ_SK_NS4_8TiledMMAINS4_8MMA_AtomIJNS4_4SM904GMMA30MMA_64x128x8_F32TF32TF32_SS_TNILNSO_7ScaleInE1ELSQ_1EEEEEENS4_6LayoutISD_NS5_IJSC_NSA_ILi0EEESU_EEEEENS5_IJNS4_10UnderscoreESX_SX_EEEEENS4_13SM90_TMA_LOADENS4_14ComposedLayoutINS4_7SwizzleILi3ELi4ELi3EEENS4_18smem_ptr_flag_bitsILi32EEENST_INS5_IJNSA_ILi8EEENSA_ILi32EEEEEENS5_IJS17_SC_EEEEEEEvNS4_8identityENS4_23SM90_TMA_LOAD_MULTICASTES1B_vS1C_EENS_8epilogue10collective6detail29Sm90TmaWarpSpecializedAdapterINS1G_15DefaultEpilogueISJ_SK_SK_NS1F_6thread17LinearCombinationISJ_Li1EffLNS1K_9ScaleType4KindE0ELNS_15FloatRoundStyleE2ESJ_EENS1_15EpilogueDefaultEEEEEvvEEEEvNT_6ParamsE)
        /*0014*/ 	.word	0x00000000


	//----- nvinfo : EIATTR_MIN_STACK_SIZE
	.align		4
.L_17:
        /*0018*/ 	.byte	0x04, 0x12
        /*001a*/ 	.short	(.L_19 - .L_18)
	.align		4
.L_18:
        /*001c*/ 	.word	index@(_ZN7cutlass13device_kernelINS_4gemm6kernel13GemmUniversalIN4cute5tupleIJiiiiEEENS1_10collective13CollectiveMmaINS1_34MainloopSm90TmaGmmaWarpSpecializedILi3ENS5_IJNS4_1CILi2EEENSA_ILi1EEESC_EEENS1_35KernelTmaWarpSpecializedCooperativeEEENS5_IJNSA_ILi128EEESG_NSA_ILi64EEEEEENS_10tfloat32_tENS5_IJlSC_lEEESJ_SK_NS4_8TiledMMAINS4_8MMA_AtomIJNS4_4SM904GMMA30MMA_64x128x8_F32TF32TF32_SS_TNILNSO_7ScaleInE1ELSQ_1EEEEEENS4_6LayoutISD_NS5_IJSC_NSA_ILi0EEESU_EEEEENS5_IJNS4_10UnderscoreESX_SX_EEEEENS4_13SM90_TMA_LOADENS4_14ComposedLayoutINS4_7SwizzleILi3ELi4ELi3EEENS4_18smem_ptr_flag_bitsILi32EEENST_INS5_IJNSA_ILi8EEENSA_ILi32EEEEEENS5_IJS17_SC_EEEEEEEvNS4_8identityENS4_23SM90_TMA_LOAD_MULTICASTES1B_vS1C_EENS_8epilogue10collective6detail29Sm90TmaWarpSpecializedAdapterINS1G_15DefaultEpilogueISJ_SK_SK_NS1F_6thread17LinearCombinationISJ_Li1EffLNS1K_9ScaleType4KindE0ELNS_15FloatRoundStyleE2ESJ_EENS1_15EpilogueDefaultEEEEEvvEEEEvNT_6ParamsE)
        /*0020*/ 	.word	0x00000000
.L_19:


//--------------------- .nv.compat                --------------------------
	.section	.nv.compat,"",@"SHT_CUDA_COMPAT_INFO"
	.align	4
        /*0000*/ 	.byte	0x02, 0x09, 0x01, 0x00, 0x02, 0x02, 0x04, 0x00, 0x02, 0x05, 0x05, 0x00, 0x03, 0x07, 0x01, 0x01
        /*0010*/ 	.byte	0x02, 0x03, 0x01, 0x00, 0x02, 0x06, 0x01, 0x00, 0x04, 0x0b, 0x08, 0x00, 0x00, 0x00, 0x00, 0x00
        /*0020*/ 	.byte	0x00, 0x00, 0x00, 0x00


//--------------------- .nv.info._ZN7cutlass13device_kernelINS_4gemm6kernel13GemmUniversalIN4cute5tupleIJiiiiEEENS1_10collective13CollectiveMmaINS1_34MainloopSm90TmaGmmaWarpSpecializedILi3ENS5_IJNS4_1CILi2EEENSA_ILi1EEESC_EEENS1_35KernelTmaWarpSpecializedCooperativeEEENS5_IJNSA_ILi128EEESG_NSA_ILi64EEEEEENS_10tfloat32_tENS5_IJlSC_lEEESJ_SK_NS4_8TiledMMAINS4_8MMA_AtomIJNS4_4SM904GMMA30MMA_64x128x8_F32TF32TF32_SS_TNILNSO_7ScaleInE1ELSQ_1EEEEEENS4_6LayoutISD_NS5_IJSC_NSA_ILi0EEESU_EEEEENS5_IJNS4_10UnderscoreESX_SX_EEEEENS4_13SM90_TMA_LOADENS4_14ComposedLayoutINS4_7SwizzleILi3ELi4ELi3EEENS4_18smem_ptr_flag_bitsILi32EEENST_INS5_IJNSA_ILi8EEENSA_ILi32EEEEEENS5_IJS17_SC_EEEEEEEvNS4_8identityENS4_23SM90_TMA_LOAD_MULTICASTES1B_vS1C_EENS_8epilogue10collective6detail29Sm90TmaWarpSpecializedAdapterINS1G_15DefaultEpilogueISJ_SK_SK_NS1F_6thread17LinearCombinationISJ_Li1EffLNS1K_9ScaleType4KindE0ELNS_15FloatRoundStyleE2ESJ_EENS1_15EpilogueDefaultEEEEEvvEEEEvNT_6ParamsE --------------------------
	.section	.nv.info._ZN7cutlass13device_kernelINS_4gemm6kernel13GemmUniversalIN4cute5tupleIJiiiiEEENS1_10collective13CollectiveMmaINS1_34MainloopSm90TmaGmmaWarpSpecializedILi3ENS5_IJNS4_1CILi2EEENSA_ILi1EEESC_EEENS1_35KernelTmaWarpSpecializedCooperativeEEENS5_IJNSA_ILi128EEESG_NSA_ILi64EEEEEENS_10tfloat32_tENS5_IJlSC_lEEESJ_SK_NS4_8TiledMMAINS4_8MMA_AtomIJNS4_4SM904GMMA30MMA_64x128x8_F32TF32TF32_SS_TNILNSO_7ScaleInE1ELSQ_1EEEEEENS4_6LayoutISD_NS5_IJSC_NSA_ILi0EEESU_EEEEENS5_IJNS4_10UnderscoreESX_SX_EEEEENS4_13SM90_TMA_LOADENS4_14ComposedLayoutINS4_7SwizzleILi3ELi4ELi3EEENS4_18smem_ptr_flag_bitsILi32EEENST_INS5_IJNSA_ILi8EEENSA_ILi32EEEEEENS5_IJS17_SC_EEEEEEEvNS4_8identityENS4_23SM90_TMA_LOAD_MULTICASTES1B_vS1C_EENS_8epilogue10collective6detail29Sm90TmaWarpSpecializedAdapterINS1G_15DefaultEpilogueISJ_SK_SK_NS1F_6thread17LinearCombinationISJ_Li1EffLNS1K_9ScaleType4KindE0ELNS_15FloatRoundStyleE2ESJ_EENS1_15EpilogueDefaultEEEEEvvEEEEvNT_6ParamsE,"",@"SHT_CUDA_INFO"
	.sectionflags	@""
	.align	4


	//----- nvinfo : EIATTR_CUDA_API_VERSION
	.align		4
        /*0000*/ 	.byte	0x04, 0x37
        /*0002*/ 	.short	(.L_21 - .L_20)
.L_20:
        /*0004*/ 	.word	0x00000082


	//----- nvinfo : EIATTR_KPARAM_INFO
	.align		4
.L_21:
        /*0008*/ 	.byte	0x04, 0x17
        /*000a*/ 	.short	(.L_23 - .L_22)
.L_22:
        /*000c*/ 	.word	0x00000000
        /*0010*/ 	.short	0x0000
        /*0012*/ 	.short	0x0070
        /*0014*/ 	.byte	0x00, 0xf0, 0x01, 0x10


	//----- nvinfo : EIATTR_SPARSE_MMA_MASK
	.align		4
.L_23:
        /*0018*/ 	.byte	0x03, 0x50
        /*001a*/ 	.short	0x0000


	//----- nvinfo : EIATTR_MAXREG_COUNT
	.align		4
        /*001c*/ 	.byte	0x03, 0x1b
        /*001e*/ 	.short	0x00a8


	//----- nvinfo : EIATTR_NUM_BARRIERS
	.align		4
        /*0020*/ 	.byte	0x02, 0x4c
        /*0022*/ 	.byte	0x01
	.zero		1


	//----- nvinfo : EIATTR_EXTERNS
	.align		4
        /*0024*/ 	.byte	0x04, 0x0f
        /*0026*/ 	.short	(.L_25 - .L_24)


	//   ....[0]....
	.align		4
.L_24:
        /*0028*/ 	.word	index@(__assertfail)


	//----- nvinfo : EIATTR_MERCURY_ISA_VERSION
	.align		4
.L_25:
        /*002c*/ 	.byte	0x03, 0x5f
        /*002e*/ 	.short	0x0101


	//----- nvinfo : EIATTR_INT_WARP_WIDE_INSTR_OFFSETS
	.align		4
        /*0030*/ 	.byte	0x04, 0x31
        /*0032*/ 	.short	(.L_27 - .L_26)


	//   ....[0]....
.L_26:
        /*0034*/ 	.word	0x00000460


	//   ....[1]....
        /*0038*/ 	.word	0x00000490


	//   ....[2]....
        /*003c*/ 	.word	0x00000630


	//   ....[3]....
        /*0040*/ 	.word	0x00002260


	//----- nvinfo : EIATTR_COOP_GROUP_MASK_REGIDS
	.align		4
.L_27:
        /*0044*/ 	.byte	0x04, 0x29
        /*0046*/ 	.short	(.L_29 - .L_28)


	//   ....[0]....
.L_28:
        /*0048*/ 	.word	0xffffffff


	//   ....[1]....
        /*004c*/ 	.word	0xffffffff


	//   ....[2]....
        /*0050*/ 	.word	0xffffffff


	//   ....[3]....
        /*0054*/ 	.word	0xffffffff


	//   ....[4]....
        /*0058*/ 	.word	0xffffffff


	//   ....[5]....
        /*005c*/ 	.word	0xffffffff


	//----- nvinfo : EIATTR_COOP_GROUP_INSTR_OFFSETS
	.align		4
.L_29:
        /*0060*/ 	.byte	0x04, 0x28
        /*0062*/ 	.short	(.L_31 - .L_30)


	//   ....[0]....
.L_30:
        /*0064*/ 	.word	0x00000060


	//   ....[1]....
        /*0068*/ 	.word	0x00000070


	//   ....[2]....
        /*006c*/ 	.word	0x00000130


	//   ....[3]....
        /*0070*/ 	.word	0x000002b0


	//   ....[4]....
        /*0074*/ 	.word	0x000007e0


	//   ....[5]....
        /*0078*/ 	.word	0x00001460


	//----- nvinfo : EIATTR_REG_RECONFIG
	.align		4
.L_31:
        /*007c*/ 	.byte	0x01, 0x54
	.zero		2


	//----- nvinfo : EIATTR_SYSCALL_OFFSETS
	.align		4
        /*0080*/ 	.byte	0x04, 0x46
        /*0082*/ 	.short	(.L_33 - .L_32)


	//   ....[0]....
.L_32:
        /*0084*/ 	.word	0x00001650


	//----- nvinfo : EIATTR_MBARRIER_INSTR_OFFSETS
	.align		4
.L_33:
        /*0088*/ 	.byte	0x04, 0x39
        /*008a*/ 	.short	(.L_35 - .L_34)


	//   ....[0]....
.L_34:
        /*008c*/ 	.word	0x00000230
        /*0090*/ 	.word	0x000000ff
        /*0094*/ 	.word	0x00000000
        /*0098*/ 	.short	0x0100
        /*009a*/ 	.byte	0x08
	.zero		1


	//   ....[1]....
        /*009c*/ 	.word	0x00000240
        /*00a0*/ 	.word	0x000000ff
        /*00a4*/ 	.word	0x00000018
        /*00a8*/ 	.short	0x0100
        /*00aa*/ 	.byte	0x08
	.zero		1


	//   ....[2]....
        /*00ac*/ 	.word	0x00000250
        /*00b0*/ 	.word	0x000000ff
        /*00b4*/ 	.word	0x00000008
        /*00b8*/ 	.short	0x0100
        /*00ba*/ 	.byte	0x08
	.zero		1


	//   ....[3]....
        /*00bc*/ 	.word	0x00000260
        /*00c0*/ 	.word	0x000000ff
        /*00c4*/ 	.word	0x00000020
        /*00c8*/ 	.short	0x0100
        /*00ca*/ 	.byte	0x08
	.zero		1


	//   ....[4]....
        /*00cc*/ 	.word	0x00000270
        /*00d0*/ 	.word	0x000000ff
        /*00d4*/ 	.word	0x00000010
        /*00d8*/ 	.short	0x0100
        /*00da*/ 	.byte	0x08
	.zero		1


	//   ....[5]....
        /*00dc*/ 	.word	0x00000280
        /*00e0*/ 	.word	0x000000ff
        /*00e4*/ 	.word	0x00000028
        /*00e8*/ 	.short	0x0100
        /*00ea*/ 	.byte	0x08
	.zero		1


	//   ....[6]....
        /*00ec*/ 	.word	0x000006c0
        /*00f0*/ 	.word	0x000000ff
        /*00f4*/ 	.word	0x00000040
        /*00f8*/ 	.short	0x0100
        /*00fa*/ 	.byte	0x06
	.zero		1


	//   ....[7]....
        /*00fc*/ 	.word	0x00000760
        /*0100*/ 	.word	0x000000ff
        /*0104*/ 	.word	0x00000048
        /*0108*/ 	.short	0x0100
        /*010a*/ 	.byte	0x06
	.zero		1


	//   ....[8]....
        /*010c*/ 	.word	0x00001710
        /*0110*/ 	.word	0x00000003
        /*0114*/ 	.word	0x00000000
        /*0118*/ 	.short	0x010a
        /*011a*/ 	.byte	0x3f
	.zero		1


	//   ....[9]....
        /*011c*/ 	.word	0x00001770
        /*0120*/ 	.word	0x00000003
        /*0124*/ 	.word	0x00000000
        /*0128*/ 	.short	0x010a
        /*012a*/ 	.byte	0x3f
	.zero		1


	//   ....[10]....
        /*012c*/ 	.word	0x00001cb0
        /*0130*/ 	.word	0x00000005
        /*0134*/ 	.word	0x00000000
        /*0138*/ 	.short	0x010a
        /*013a*/ 	.byte	0x3f
	.zero		1


	//   ....[11]....
        /*013c*/ 	.word	0x00001cf0
        /*0140*/ 	.word	0x00000005
        /*0144*/ 	.word	0x00000000
        /*0148*/ 	.short	0x010a
        /*014a*/ 	.byte	0x3f
	.zero		1


	//   ....[12]....
        /*014c*/ 	.word	0x00002110
        /*0150*/ 	.word	0x00000004
        /*0154*/ 	.word	0x00000000
        /*0158*/ 	.short	0x0101
        /*015a*/ 	.byte	0x3f
	.zero		1


	//   ....[13]....
        /*015c*/ 	.word	0x00002300
        /*0160*/ 	.word	0x00000000
        /*0164*/ 	.word	0x00000000
        /*0168*/ 	.short	0x0101
        /*016a*/ 	.byte	0x3f
	.zero		1


	//   ....[14]....
        /*016c*/ 	.word	0x00007400
        /*0170*/ 	.word	0x00000017
        /*0174*/ 	.word	0x00000018
        /*0178*/ 	.short	0x010a
        /*017a*/ 	.byte	0x3f
	.zero		1


	//   ....[15]....
        /*017c*/ 	.word	0x00007840
        /*0180*/ 	.word	0x00000006
        /*0184*/ 	.word	0x00000048
        /*0188*/ 	.short	0x0101
        /*018a*/ 	.byte	0x3f
	.zero		1


	//   ....[16]....
        /*018c*/ 	.word	0x00007f90
        /*0190*/ 	.word	0x00000007
        /*0194*/ 	.word	0x00000000
        /*0198*/ 	.short	0x010a
        /*019a*/ 	.byte	0x3f
	.zero		1


	//   ....[17]....
        /*019c*/ 	.word	0x00008010
        /*01a0*/ 	.word	0x00000004
        /*01a4*/ 	.word	0x00000000
        /*01a8*/ 	.short	0x010a
        /*01aa*/ 	.byte	0x3f
	.zero		1


	//   ....[18]....
        /*01ac*/ 	.word	0x000080a0
        /*01b0*/ 	.word	0x00000005
        /*01b4*/ 	.word	0x00000000
        /*01b8*/ 	.short	0x010a
        /*01ba*/ 	.byte	0x3f
	.zero		1


	//   ....[19]....
        /*01bc*/ 	.word	0x00008100
        /*01c0*/ 	.word	0x00000003
        /*01c4*/ 	.word	0x00000000
        /*01c8*/ 	.short	0x010a
        /*01ca*/ 	.byte	0x3f
	.zero		1


	//   ....[20]....
        /*01cc*/ 	.word	0x00008150
        /*01d0*/ 	.word	0x00000005
        /*01d4*/ 	.word	0x00000000
        /*01d8*/ 	.short	0x010a
        /*01da*/ 	.byte	0x3f
	.zero		1


	//   ....[21]....
        /*01dc*/ 	.word	0x00008220
        /*01e0*/ 	.word	0x00000017
        /*01e4*/ 	.word	0x00000018
        /*01e8*/ 	.short	0x010a
        /*01ea*/ 	.byte	0x3f
	.zero		1


	//   ....[22]....
        /*01ec*/ 	.word	0x000082f0
        /*01f0*/ 	.word	0x00000007
        /*01f4*/ 	.word	0x00000000
        /*01f8*/ 	.short	0x010a
        /*01fa*/ 	.byte	0x3f
	.zero		1


	//   ....[23]....
        /*01fc*/ 	.word	0x00008340
        /*0200*/ 	.word	0x00000004
        /*0204*/ 	.word	0x00000000
        /*0208*/ 	.short	0x010a
        /*020a*/ 	.byte	0x3f
	.zero		1


	//----- nvinfo : EIATTR_NUM_MBARRIERS
	.align		4
.L_35:
        /*020c*/ 	.byte	0x03, 0x38
        /*020e*/ 	.short	0x0008


	//----- nvinfo : EIATTR_EXIT_INSTR_OFFSETS
	.align		4
        /*0210*/ 	.byte	0x04, 0x1c
        /*0212*/ 	.short	(.L_37 - .L_36)


	//   ....[0]....
.L_36:
        /*0214*/ 	.word	0x000009b0


	//   ....[1]....
        /*0218*/ 	.word	0x000011c0


	//   ....[2]....
        /*021c*/ 	.word	0x00006b80


	//   ....[3]....
        /*0220*/ 	.word	0x000070e0


	//   ....[4]....
        /*0224*/ 	.word	0x000080f0


	//----- nvinfo : EIATTR_MAX_THREADS
	.align		4
.L_37:
        /*0228*/ 	.byte	0x04, 0x05
        /*022a*/ 	.short	(.L_39 - .L_38)
.L_38:
        /*022c*/ 	.word	0x00000180
        /*0230*/ 	.word	0x00000001
        /*0234*/ 	.word	0x00000001


	//----- nvinfo : EIATTR_CRS_STACK_SIZE
	.align		4
.L_39:
        /*0238*/ 	.byte	0x04, 0x1e
        /*023a*/ 	.short	(.L_41 - .L_40)
.L_40:
        /*023c*/ 	.word	0x00000000


	//----- nvinfo : EIATTR_CBANK_PARAM_SIZE
	.align		4
.L_41:
        /*0240*/ 	.byte	0x03, 0x19
        /*0242*/ 	.short	0x0470


	//----- nvinfo : EIATTR_PARAM_CBANK
	.align		4
        /*0244*/ 	.byte	0x04, 0x0a
        /*0246*/ 	.short	(.L_43 - .L_42)
	.align		4
.L_42:
        /*0248*/ 	.word	index@(.nv.constant0._ZN7cutlass13device_kernelINS_4gemm6kernel13GemmUniversalIN4cute5tupleIJiiiiEEENS1_10collective13CollectiveMmaINS1_34MainloopSm90TmaGmmaWarpSpecializedILi3ENS5_IJNS4_1CILi2EEENSA_ILi1EEESC_EEENS1_35KernelTmaWarpSpecializedCooperativeEEENS5_IJNSA_ILi128EEESG_NSA_ILi64EEEEEENS_10tfloat32_tENS5_IJlSC_lEEESJ_SK_NS4_8TiledMMAINS4_8MMA_AtomIJNS4_4SM904GMMA30MMA_64x128x8_F32TF32TF32_SS_TNILNSO_7ScaleInE1ELSQ_1EEEEEENS4_6LayoutISD_NS5_IJSC_NSA_ILi0EEESU_EEEEENS5_IJNS4_10UnderscoreESX_SX_EEEEENS4_13SM90_TMA_LOADENS4_14ComposedLayoutINS4_7SwizzleILi3ELi4ELi3EEENS4_18smem_ptr_flag_bitsILi32EEENST_INS5_IJNSA_ILi8EEENSA_ILi32EEEEEENS5_IJS17_SC_EEEEEEEvNS4_8identityENS4_23SM90_TMA_LOAD_MULTICASTES1B_vS1C_EENS_8epilogue10collective6detail29Sm90TmaWarpSpecializedAdapterINS1G_15DefaultEpilogueISJ_SK_SK_NS1F_6thread17LinearCombinationISJ_Li1EffLNS1K_9ScaleType4KindE0ELNS_15FloatRoundStyleE2ESJ_EENS1_15EpilogueDefaultEEEEEvvEEEEvNT_6ParamsE)
        /*024c*/ 	.short	0x0210
        /*024e*/ 	.short	0x0470


	//----- nvinfo : EIATTR_SW_WAR
	.align		4
.L_43:
        /*0250*/ 	.byte	0x04, 0x36
        /*0252*/ 	.short	(.L_45 - .L_44)
.L_44:
        /*0254*/ 	.word	0x00000008
.L_45:


//--------------------- .nv.callgraph             --------------------------
	.section	.nv.callgraph,"",@"SHT_CUDA_CALLGRAPH"
	.align	4
	.sectionentsize	8
	.align		4
        /*0000*/ 	.word	0x00000000
	.align		4
        /*0004*/ 	.word	0xffffffff
	.align		4
        /*0008*/ 	.word	index@(_ZN7cutlass13device_kernelINS_4gemm6kernel13GemmUniversalIN4cute5tupleIJiiiiEEENS1_10collective13CollectiveMmaINS1_34MainloopSm90TmaGmmaWarpSpecializedILi3ENS5_IJNS4_1CILi2EEENSA_ILi1EEESC_EEENS1_35KernelTmaWarpSpecializedCooperativeEEENS5_IJNSA_ILi128EEESG_NSA_ILi64EEEEEENS_10tfloat32_tENS5_IJlSC_lEEESJ_SK_NS4_8TiledMMAINS4_8MMA_AtomIJNS4_4SM904GMMA30MMA_64x128x8_F32TF32TF32_SS_TNILNSO_7ScaleInE1ELSQ_1EEEEEENS4_6LayoutISD_NS5_IJSC_NSA_ILi0EEESU_EEEEENS5_IJNS4_10UnderscoreESX_SX_EEEEENS4_13SM90_TMA_LOADENS4_14ComposedLayoutINS4_7SwizzleILi3ELi4ELi3EEENS4_18smem_ptr_flag_bitsILi32EEENST_INS5_IJNSA_ILi8EEENSA_ILi32EEEEEENS5_IJS17_SC_EEEEEEEvNS4_8identityENS4_23SM90_TMA_LOAD_MULTICASTES1B_vS1C_EENS_8epilogue10collective6detail29Sm90TmaWarpSpecializedAdapterINS1G_15DefaultEpilogueISJ_SK_SK_NS1F_6thread17LinearCombinationISJ_Li1EffLNS1K_9ScaleType4KindE0ELNS_15FloatRoundStyleE2ESJ_EENS1_15EpilogueDefaultEEEEEvvEEEEvNT_6ParamsE)
	.align		4
        /*000c*/ 	.word	index@(__assertfail)
	.align		4
        /*0010*/ 	.word	0x00000000
	.align		4
        /*0014*/ 	.word	0xfffffffe
	.align		4
        /*0018*/ 	.word	0x00000000
	.align		4
        /*001c*/ 	.word	0xfffffffd
	.align		4
        /*0020*/ 	.word	0x00000000
	.align		4
        /*0024*/ 	.word	0xfffffffc


//--------------------- .nv.constant4             --------------------------
	.section	.nv.constant4,"a",@progbits
	.align	8
	.align		8
.nv.constant4:
        /*0000*/ 	.dword	__assertfail
	.align		8
        /*0008*/ 	.dword	__unnamed_1
	.align		8
        /*0010*/ 	.dword	_ZN39_INTERNAL_3255fee9_4_k_cu_dbe4b45d_62884cuda3std3__45__cpo5beginE
	.align		8
        /*0018*/ 	.dword	_ZN39_INTERNAL_3255fee9_4_k_cu_dbe4b45d_62884cuda3std3__45__cpo3endE
	.align		8
        /*0020*/ 	.dword	_ZN39_INTERNAL_3255fee9_4_k_cu_dbe4b45d_62884cuda3std3__45__cpo6cbeginE
	.align		8
        /*0028*/ 	.dword	_ZN39_INTERNAL_3255fee9_4_k_cu_dbe4b45d_62884cuda3std3__45__cpo4cendE
	.align		8
        /*0030*/ 	.dword	_ZN39_INTERNAL_3255fee9_4_k_cu_dbe4b45d_62884cuda3std3__441_GLOBAL__N__3255fee9_4_k_cu_dbe4b45d_62886ignoreE
	.align		8
        /*0038*/ 	.dword	_ZN39_INTERNAL_3255fee9_4_k_cu_dbe4b45d_62884cuda3std3__419piecewise_constructE
	.align		8
        /*0040*/ 	.dword	_ZN39_INTERNAL_3255fee9_4_k_cu_dbe4b45d_62884cuda3std3__48in_placeE
	.align		8
        /*0048*/ 	.dword	_ZN39_INTERNAL_3255fee9_4_k_cu_dbe4b45d_62884cuda3std6ranges3__45__cpo4swapE
	.align		8
        /*0050*/ 	.dword	_ZN39_INTERNAL_3255fee9_4_k_cu_dbe4b45d_62884cuda3std6ranges3__45__cpo9iter_moveE
	.align		8
        /*0058*/ 	.dword	_ZN39_INTERNAL_3255fee9_4_k_cu_dbe4b45d_62884cute7productE
	.align		8
        /*0060*/ 	.dword	_ZN39_INTERNAL_3255fee9_4_k_cu_dbe4b45d_62884cute1_E
	.align		8
        /*0068*/ 	.dword	$str$22
	.align		8
        /*0070*/ 	.dword	$str$23


//--------------------- .text._ZN7cutlass13device_kernelINS_4gemm6kernel13GemmUniversalIN4cute5tupleIJiiiiEEENS1_10collective13CollectiveMmaINS1_34MainloopSm90TmaGmmaWarpSpecializedILi3ENS5_IJNS4_1CILi2EEENSA_ILi1EEESC_EEENS1_35KernelTmaWarpSpecializedCooperativeEEENS5_IJNSA_ILi128EEESG_NSA_ILi64EEEEEENS_10tfloat32_tENS5_IJlSC_lEEESJ_SK_NS4_8TiledMMAINS4_8MMA_AtomIJNS4_4SM904GMMA30MMA_64x128x8_F32TF32TF32_SS_TNILNSO_7ScaleInE1ELSQ_1EEEEEENS4_6LayoutISD_NS5_IJSC_NSA_ILi0EEESU_EEEEENS5_IJNS4_10UnderscoreESX_SX_EEEEENS4_13SM90_TMA_LOADENS4_14ComposedLayoutINS4_7SwizzleILi3ELi4ELi3EEENS4_18smem_ptr_flag_bitsILi32EEENST_INS5_IJNSA_ILi8EEENSA_ILi32EEEEEENS5_IJS17_SC_EEEEEEEvNS4_8identityENS4_23SM90_TMA_LOAD_MULTICASTES1B_vS1C_EENS_8epilogue10collective6detail29Sm90TmaWarpSpecializedAdapterINS1G_15DefaultEpilogueISJ_SK_SK_NS1F_6thread17LinearCombinationISJ_Li1EffLNS1K_9ScaleType4KindE0ELNS_15FloatRoundStyleE2ESJ_EENS1_15EpilogueDefaultEEEEEvvEEEEvNT_6ParamsE --------------------------
	.section	.text._ZN7cutlass13device_kernelINS_4gemm6kernel13GemmUniversalIN4cute5tupleIJiiiiEEENS1_10collective13CollectiveMmaINS1_34MainloopSm90TmaGmmaWarpSpecializedILi3ENS5_IJNS4_1CILi2EEENSA_ILi1EEESC_EEENS1_35KernelTmaWarpSpecializedCooperativeEEENS5_IJNSA_ILi128EEESG_NSA_ILi64EEEEEENS_10tfloat32_tENS5_IJlSC_lEEESJ_SK_NS4_8TiledMMAINS4_8MMA_AtomIJNS4_4SM904GMMA30MMA_64x128x8_F32TF32TF32_SS_TNILNSO_7ScaleInE1ELSQ_1EEEEEENS4_6LayoutISD_NS5_IJSC_NSA_ILi0EEESU_EEEEENS5_IJNS4_10UnderscoreESX_SX_EEEEENS4_13SM90_TMA_LOADENS4_14ComposedLayoutINS4_7SwizzleILi3ELi4ELi3EEENS4_18smem_ptr_flag_bitsILi32EEENST_INS5_IJNSA_ILi8EEENSA_ILi32EEEEEENS5_IJS17_SC_EEEEEEEvNS4_8identityENS4_23SM90_TMA_LOAD_MULTICASTES1B_vS1C_EENS_8epilogue10collective6detail29Sm90TmaWarpSpecializedAdapterINS1G_15DefaultEpilogueISJ_SK_SK_NS1F_6thread17LinearCombinationISJ_Li1EffLNS1K_9ScaleType4KindE0ELNS_15FloatRoundStyleE2ESJ_EENS1_15EpilogueDefaultEEEEEvvEEEEvNT_6ParamsE,"ax",@progbits
	.align	128
.text._ZN7cutlass13device_kernelINS_4gemm6kernel13GemmUniversalIN4cute5tupleIJiiiiEEENS1_10collective13CollectiveMmaINS1_34MainloopSm90TmaGmmaWarpSpecializedILi3ENS5_IJNS4_1CILi2EEENSA_ILi1EEESC_EEENS1_35KernelTmaWarpSpecializedCooperativeEEENS5_IJNSA_ILi128EEESG_NSA_ILi64EEEEEENS_10tfloat32_tENS5_IJlSC_lEEESJ_SK_NS4_8TiledMMAINS4_8MMA_AtomIJNS4_4SM904GMMA30MMA_64x128x8_F32TF32TF32_SS_TNILNSO_7ScaleInE1ELSQ_1EEEEEENS4_6LayoutISD_NS5_IJSC_NSA_ILi0EEESU_EEEEENS5_IJNS4_10UnderscoreESX_SX_EEEEENS4_13SM90_TMA_LOADENS4_14ComposedLayoutINS4_7SwizzleILi3ELi4ELi3EEENS4_18smem_ptr_flag_bitsILi32EEENST_INS5_IJNSA_ILi8EEENSA_ILi32EEEEEENS5_IJS17_SC_EEEEEEEvNS4_8identityENS4_23SM90_TMA_LOAD_MULTICASTES1B_vS1C_EENS_8epilogue10collective6detail29Sm90TmaWarpSpecializedAdapterINS1G_15DefaultEpilogueISJ_SK_SK_NS1F_6thread17LinearCombinationISJ_Li1EffLNS1K_9ScaleType4KindE0ELNS_15FloatRoundStyleE2ESJ_EENS1_15EpilogueDefaultEEEEEvvEEEEvNT_6ParamsE:
        .type           _ZN7cutlass13device_kernelINS_4gemm6kernel13GemmUniversalIN4cute5tupleIJiiiiEEENS1_10collective13CollectiveMmaINS1_34MainloopSm90TmaGmmaWarpSpecializedILi3ENS5_IJNS4_1CILi2EEENSA_ILi1EEESC_EEENS1_35KernelTmaWarpSpecializedCooperativeEEENS5_IJNSA_ILi128EEESG_NSA_ILi64EEEEEENS_10tfloat32_tENS5_IJlSC_lEEESJ_SK_NS4_8TiledMMAINS4_8MMA_AtomIJNS4_4SM904GMMA30MMA_64x128x8_F32TF32TF32_SS_TNILNSO_7ScaleInE1ELSQ_1EEEEEENS4_6LayoutISD_NS5_IJSC_NSA_ILi0EEESU_EEEEENS5_IJNS4_10UnderscoreESX_SX_EEEEENS4_13SM90_TMA_LOADENS4_14ComposedLayoutINS4_7SwizzleILi3ELi4ELi3EEENS4_18smem_ptr_flag_bitsILi32EEENST_INS5_IJNSA_ILi8EEENSA_ILi32EEEEEENS5_IJS17_SC_EEEEEEEvNS4_8identityENS4_23SM90_TMA_LOAD_MULTICASTES1B_vS1C_EENS_8epilogue10collective6detail29Sm90TmaWarpSpecializedAdapterINS1G_15DefaultEpilogueISJ_SK_SK_NS1F_6thread17LinearCombinationISJ_Li1EffLNS1K_9ScaleType4KindE0ELNS_15FloatRoundStyleE2ESJ_EENS1_15EpilogueDefaultEEEEEvvEEEEvNT_6ParamsE,@function
        .size           _ZN7cutlass13device_kernelINS_4gemm6kernel13GemmUniversalIN4cute5tupleIJiiiiEEENS1_10collective13CollectiveMmaINS1_34MainloopSm90TmaGmmaWarpSpecializedILi3ENS5_IJNS4_1CILi2EEENSA_ILi1EEESC_EEENS1_35KernelTmaWarpSpecializedCooperativeEEENS5_IJNSA_ILi128EEESG_NSA_ILi64EEEEEENS_10tfloat32_tENS5_IJlSC_lEEESJ_SK_NS4_8TiledMMAINS4_8MMA_AtomIJNS4_4SM904GMMA30MMA_64x128x8_F32TF32TF32_SS_TNILNSO_7ScaleInE1ELSQ_1EEEEEENS4_6LayoutISD_NS5_IJSC_NSA_ILi0EEESU_EEEEENS5_IJNS4_10UnderscoreESX_SX_EEEEENS4_13SM90_TMA_LOADENS4_14ComposedLayoutINS4_7SwizzleILi3ELi4ELi3EEENS4_18smem_ptr_flag_bitsILi32EEENST_INS5_IJNSA_ILi8EEENSA_ILi32EEEEEENS5_IJS17_SC_EEEEEEEvNS4_8identityENS4_23SM90_TMA_LOAD_MULTICASTES1B_vS1C_EENS_8epilogue10collective6detail29Sm90TmaWarpSpecializedAdapterINS1G_15DefaultEpilogueISJ_SK_SK_NS1F_6thread17LinearCombinationISJ_Li1EffLNS1K_9ScaleType4KindE0ELNS_15FloatRoundStyleE2ESJ_EENS1_15EpilogueDefaultEEEEEvvEEEEvNT_6ParamsE,(.L_x_195 - _ZN7cutlass13device_kernelINS_4gemm6kernel13GemmUniversalIN4cute5tupleIJiiiiEEENS1_10collective13CollectiveMmaINS1_34MainloopSm90TmaGmmaWarpSpecializedILi3ENS5_IJNS4_1CILi2EEENSA_ILi1EEESC_EEENS1_35KernelTmaWarpSpecializedCooperativeEEENS5_IJNSA_ILi128EEESG_NSA_ILi64EEEEEENS_10tfloat32_tENS5_IJlSC_lEEESJ_SK_NS4_8TiledMMAINS4_8MMA_AtomIJNS4_4SM904GMMA30MMA_64x128x8_F32TF32TF32_SS_TNILNSO_7ScaleInE1ELSQ_1EEEEEENS4_6LayoutISD_NS5_IJSC_NSA_ILi0EEESU_EEEEENS5_IJNS4_10UnderscoreESX_SX_EEEEENS4_13SM90_TMA_LOADENS4_14ComposedLayoutINS4_7SwizzleILi3ELi4ELi3EEENS4_18smem_ptr_flag_bitsILi32EEENST_INS5_IJNSA_ILi8EEENSA_ILi32EEEEEENS5_IJS17_SC_EEEEEEEvNS4_8identityENS4_23SM90_TMA_LOAD_MULTICASTES1B_vS1C_EENS_8epilogue10collective6detail29Sm90TmaWarpSpecializedAdapterINS1G_15DefaultEpilogueISJ_SK_SK_NS1F_6thread17LinearCombinationISJ_Li1EffLNS1K_9ScaleType4KindE0ELNS_15FloatRoundStyleE2ESJ_EENS1_15EpilogueDefaultEEEEEvvEEEEvNT_6ParamsE)
        .other          _ZN7cutlass13device_kernelINS_4gemm6kernel13GemmUniversalIN4cute5tupleIJiiiiEEENS1_10collective13CollectiveMmaINS1_34MainloopSm90TmaGmmaWarpSpecializedILi3ENS5_IJNS4_1CILi2EEENSA_ILi1EEESC_EEENS1_35KernelTmaWarpSpecializedCooperativeEEENS5_IJNSA_ILi128EEESG_NSA_ILi64EEEEEENS_10tfloat32_tENS5_IJlSC_lEEESJ_SK_NS4_8TiledMMAINS4_8MMA_AtomIJNS4_4SM904GMMA30MMA_64x128x8_F32TF32TF32_SS_TNILNSO_7ScaleInE1ELSQ_1EEEEEENS4_6LayoutISD_NS5_IJSC_NSA_ILi0EEESU_EEEEENS5_IJNS4_10UnderscoreESX_SX_EEEEENS4_13SM90_TMA_LOADENS4_14ComposedLayoutINS4_7SwizzleILi3ELi4ELi3EEENS4_18smem_ptr_flag_bitsILi32EEENST_INS5_IJNSA_ILi8EEENSA_ILi32EEEEEENS5_IJS17_SC_EEEEEEEvNS4_8identityENS4_23SM90_TMA_LOAD_MULTICASTES1B_vS1C_EENS_8epilogue10collective6detail29Sm90TmaWarpSpecializedAdapterINS1G_15DefaultEpilogueISJ_SK_SK_NS1F_6thread17LinearCombinationISJ_Li1EffLNS1K_9ScaleType4KindE0ELNS_15FloatRoundStyleE2ESJ_EENS1_15EpilogueDefaultEEEEEvvEEEEvNT_6ParamsE,@"STO_CUDA_ENTRY STV_DEFAULT"
_ZN7cutlass13device_kernelINS_4gemm6kernel13GemmUniversalIN4cute5tupleIJiiiiEEENS1_10collective13CollectiveMmaINS1_34MainloopSm90TmaGmmaWarpSpecializedILi3ENS5_IJNS4_1CILi2EEENSA_ILi1EEESC_EEENS1_35KernelTmaWarpSpecializedCooperativeEEENS5_IJNSA_ILi128EEESG_NSA_ILi64EEEEEENS_10tfloat32_tENS5_IJlSC_lEEESJ_SK_NS4_8TiledMMAINS4_8MMA_AtomIJNS4_4SM904GMMA30MMA_64x128x8_F32TF32TF32_SS_TNILNSO_7ScaleInE1ELSQ_1EEEEEENS4_6LayoutISD_NS5_IJSC_NSA_ILi0EEESU_EEEEENS5_IJNS4_10UnderscoreESX_SX_EEEEENS4_13SM90_TMA_LOADENS4_14ComposedLayoutINS4_7SwizzleILi3ELi4ELi3EEENS4_18smem_ptr_flag_bitsILi32EEENST_INS5_IJNSA_ILi8EEENSA_ILi32EEEEEENS5_IJS17_SC_EEEEEEEvNS4_8identityENS4_23SM90_TMA_LOAD_MULTICASTES1B_vS1C_EENS_8epilogue10collective6detail29Sm90TmaWarpSpecializedAdapterINS1G_15DefaultEpilogueISJ_SK_SK_NS1F_6thread17LinearCombinationISJ_Li1EffLNS1K_9ScaleType4KindE0ELNS_15FloatRoundStyleE2ESJ_EENS1_15EpilogueDefaultEEEEEvvEEEEvNT_6ParamsE:
[----:B------:R-:W0:Y:S01]  /*0000*/  LDC R1, c[0x0][0x28] ;  /* 0x00000a00ff017b82 */ /* 0x000e220000000800 */
[----:B------:R-:W1:Y:S01]  /*0010*/  S2R R95, SR_TID.X ;  /* 0x00000000005f7919 */ /* 0x000e620000002100 */
[----:B------:R-:W-:Y:S01]  /*0020*/  ELECT P0, URZ, PT ;  /* 0x00000000003f782f */ /* 0x000fe20003800000 */
[----:B------:R-:W-:Y:S01]  /*0030*/  BSSY B0, `(.L_x_0) ;  /* 0x000000f000007945 */ /* 0x000fe20003800000 */
[--C-:B-1----:R-:W-:Y:S02]  /*0040*/  SHF.R.U32.HI R0, RZ, 0x5, R95.reuse ;  /* 0x00000005ff007819 */ /* 0x102fe4000001165f */
[----:B------:R-:W-:-:S03]  /*0050*/  SHF.R.U32.HI R7, RZ, 0x7, R95 ;  /* 0x00000007ff077819 */ /* 0x000fc6000001165f */
[----:B------:R-:W1:Y:S04]  /*0060*/  SHFL.IDX PT, R3, R0, RZ, 0x1f ;  /* 0x00001fff00037589 */ /* 0x000e6800000e0000 */
[----:B------:R2:W3:Y:S01]  /*0070*/  SHFL.IDX PT, R2, R7, RZ, 0x1f ;  /* 0x00001fff07027589 */ /* 0x0004e200000e0000 */
[----:B-1----:R-:W-:-:S13]  /*0080*/  ISETP.NE.OR P0, PT, R3, RZ, !P0 ;  /* 0x000000ff0300720c */ /* 0x002fda0004705670 */
[----:B0-23--:R-:W-:Y:S05]  /*0090*/  @P0 BRA `(.L_x_1) ;  /* 0x0000000000200947 */ /* 0x00dfea0003800000 */
[----:B------:R-:W-:Y:S02]  /*00a0*/  ULDC.64 UR4, c[0x0][0x198] ;  /* 0x0000660000047ab9 */ /* 0x000fe40000000a00 */
[----:B------:R-:W-:Y:S02]  /*00b0*/  UIADD3 UR6, UP0, UR4, 0xf0, URZ ;  /* 0x000000f004067890 */ /* 0x000fe4000ff1e03f */
[----:B------:R-:W-:Y:S02]  /*00c0*/  UIADD3 UR4, UP1, UR4, 0x1f0, URZ ;  /* 0x000001f004047890 */ /* 0x000fe4000ff3e03f */
[----:B------:R-:W-:Y:S02]  /*00d0*/  UIADD3.X UR7, URZ, UR5, URZ, UP0, !UPT ;  /* 0x000000053f077290 */ /* 0x000fe400087fe43f */
[----:B------:R-:W-:-:S07]  /*00e0*/  UIADD3.X UR5, URZ, UR5, URZ, UP1, !UPT ;  /* 0x000000053f057290 */ /* 0x000fce0008ffe43f */
[----:B------:R0:W-:Y:S02]  /*00f0*/  UTMACCTL.PF [UR6] ;  /* 0x00000000060079b9 */ /* 0x0001e40008040000 */
[----:B------:R0:W-:Y:S02]  /*0100*/  UTMACCTL.PF [UR4] ;  /* 0x00000000040079b9 */ /* 0x0001e40008040000 */
[----:B0-----:R-:W-:Y:S01]  /*0110*/  NOP ;  /* 0x0000000000007918 */ /* 0x001fe20000000000 */
.L_x_1:
[----:B------:R-:W-:Y:S05]  /*0120*/  BSYNC B0 ;  /* 0x0000000000007941 */ /* 0x000fea0003800000 */
.L_x_0:
[----:B------:R-:W0:Y:S02]  /*0130*/  SHFL.IDX PT, R5, R0, RZ, 0x1f ;  /* 0x00001fff00057589 */ /* 0x000e2400000e0000 */
[----:B0-----:R-:W-:-:S13]  /*0140*/  ISETP.NE.AND P0, PT, R5, RZ, PT ;  /* 0x000000ff0500720c */ /* 0x001fda0003f05270 */
[----:B------:R-:W-:Y:S05]  /*0150*/  @P0 BRA `(.L_x_2) ;  /* 0x0000000000500947 */ /* 0x000fea0003800000 */
[----:B------:R-:W0:Y:S01]  /*0160*/  S2UR UR8, SR_CgaCtaId ;  /* 0x00000000000879c3 */ /* 0x000e220000008800 */
[----:B------:R-:W-:Y:S01]  /*0170*/  UMOV UR4, 0x400 ;  /* 0x0000040000047882 */ /* 0x000fe20000000000 */
[----:B------:R-:W-:Y:S01]  /*0180*/  UMOV UR5, 0x1 ;  /* 0x0000000100057882 */ /* 0x000fe20000000000 */
[----:B------:R-:W-:Y:S01]  /*0190*/  UMOV UR6, 0x4 ;  /* 0x0000000400067882 */ /* 0x000fe20000000000 */
[----:B------:R-:W-:Y:S01]  /*01a0*/  ELECT P0, URZ, PT ;  /* 0x00000000003f782f */ /* 0x000fe20003800000 */
[----:B------:R-:W-:-:S04]  /*01b0*/  UIADD3 UR6, -UR6, 0x100000, URZ ;  /* 0x0010000006067890 */ /* 0x000fc8000fffe13f */
[----:B------:R-:W-:Y:S02]  /*01c0*/  USHF.L.U32 UR7, UR6, 0xb, URZ ;  /* 0x0000000b06077899 */ /* 0x000fe4000800063f */
[----:B------:R-:W-:Y:S02]  /*01d0*/  USHF.L.U32 UR6, UR6, 0x1, URZ ;  /* 0x0000000106067899 */ /* 0x000fe4000800063f */
[----:B0-----:R-:W-:Y:S02]  /*01e0*/  ULEA UR8, UR8, UR4, 0x18 ;  /* 0x0000000408087291 */ /* 0x001fe4000f8ec03f */
[----:B------:R-:W-:-:S04]  /*01f0*/  UIADD3 UR4, -UR5, 0x100000, URZ ;  /* 0x0010000005047890 */ /* 0x000fc8000fffe13f */
[----:B------:R-:W-:Y:S02]  /*0200*/  USHF.L.U32 UR5, UR4, 0xb, URZ ;  /* 0x0000000b04057899 */ /* 0x000fe4000800063f */
[----:B------:R-:W-:Y:S01]  /*0210*/  USHF.L.U32 UR4, UR4, 0x1, URZ ;  /* 0x0000000104047899 */ /* 0x000fe2000800063f */
[----:B------:R-:W0:Y:S11]  /*0220*/  FENCE.VIEW.ASYNC.S ;  /* 0x00000000000073c6 */ /* 0x000e360000000000 */
[----:B0-----:R0:W1:Y:S01]  /*0230*/  SYNCS.EXCH.64 URZ, [UR8], UR4 ;  /* 0x00000004083f75b2 */ /* 0x0010620008000100 */
[----:B------:R0:W2:Y:S01]  /*0240*/  SYNCS.EXCH.64 URZ, [UR8+0x18], UR6 ;  /* 0x00001806083f75b2 */ /* 0x0000a20008000100 */
[----:B------:R0:W3:Y:S01]  /*0250*/  SYNCS.EXCH.64 URZ, [UR8+0x8], UR4 ;  /* 0x00000804083f75b2 */ /* 0x0000e20008000100 */
[----:B------:R0:W4:Y:S01]  /*0260*/  SYNCS.EXCH.64 URZ, [UR8+0x20], UR6 ;  /* 0x00002006083f75b2 */ /* 0x0001220008000100 */
[----:B------:R0:W0:Y:S01]  /*0270*/  SYNCS.EXCH.64 URZ, [UR8+0x10], UR4 ;  /* 0x00001004083f75b2 */ /* 0x0000220008000100 */
[----:B------:R0:W0:Y:S01]  /*0280*/  SYNCS.EXCH.64 URZ, [UR8+0x28], UR6 ;  /* 0x00002806083f75b2 */ /* 0x0000220008000100 */
[----:B------:R-:W-:Y:S01]  /*0290*/  NOP ;  /* 0x0000000000007918 */ /* 0x000fe20000000000 */
.L_x_2:
[----:B------:R-:W-:Y:S01]  /*02a0*/  SHF.R.S32.HI R4, RZ, 0x1f, R95 ;  /* 0x0000001fff047819 */ /* 0x000fe2000001145f */
[----:B------:R-:W5:Y:S01]  /*02b0*/  SHFL.IDX PT, R0, R0, RZ, 0x1f ;  /* 0x00001fff00007589 */ /* 0x000f6200000e0000 */
[----:B0-----:R-:W0:Y:S01]  /*02c0*/  S2UR UR8, SR_CTAID.X ;  /* 0x00000000000879c3 */ /* 0x001e220000002500 */
[----:B------:R-:W-:Y:S02]  /*02d0*/  ELECT P0, URZ, PT ;  /* 0x00000000003f782f */ /* 0x000fe40003800000 */
[----:B------:R-:W-:Y:S01]  /*02e0*/  LEA.HI R4, R4, R95, RZ, 0x7 ;  /* 0x0000005f04047211 */ /* 0x000fe200078f38ff */
[----:B------:R-:W-:Y:S01]  /*02f0*/  ULDC UR4, c[0x0][0x150] ;  /* 0x0000540000047ab9 */ /* 0x000fe20000000800 */
[----:B------:R-:W-:Y:S01]  /*0300*/  SHF.R.S32.HI R6, RZ, 0x1f, R5 ;  /* 0x0000001fff067819 */ /* 0x000fe20000011405 */
[----:B------:R-:W-:Y:S01]  /*0310*/  NOP ;  /* 0x0000000000007918 */ /* 0x000fe20000000000 */
[----:B------:R-:W-:Y:S01]  /*0320*/  LOP3.LUT R4, R4, 0xffffff80, RZ, 0xc0, !PT ;  /* 0xffffff8004047812 */ /* 0x000fe200078ec0ff */
[----:B------:R-:W-:Y:S01]  /*0330*/  NOP ;  /* 0x0000000000007918 */ /* 0x000fe20000000000 */
[----:B------:R-:W-:Y:S01]  /*0340*/  LEA.HI R6, R6, R5, RZ, 0x2 ;  /* 0x0000000506067211 */ /* 0x000fe200078f10ff */
[----:B------:R-:W1:Y:S01]  /*0350*/  LDC R11, c[0x0][0x144] ;  /* 0x00005100ff0b7b82 */ /* 0x000e620000000800 */
[----:B------:R-:W-:Y:S01]  /*0360*/  IMAD.MOV.U32 R22, RZ, RZ, 0x1 ;  /* 0x00000001ff167424 */ /* 0x000fe200078e00ff */
[----:B------:R-:W-:Y:S01]  /*0370*/  ISETP.NE.AND P3, PT, R2, RZ, PT ;  /* 0x000000ff0200720c */ /* 0x000fe20003f65270 */
[----:B------:R-:W-:Y:S01]  /*0380*/  IMAD.IADD R8, R95, 0x1, -R4 ;  /* 0x000000015f087824 */ /* 0x000fe200078e0a04 */
[----:B------:R-:W-:Y:S01]  /*0390*/  LOP3.LUT R6, R6, 0x3ffffffc, RZ, 0xc0, !PT ;  /* 0x3ffffffc06067812 */ /* 0x000fe200078ec0ff */
[----:B------:R-:W2:Y:S03]  /*03a0*/  S2R R4, SR_CTAID.Y ;  /* 0x0000000000047919 */ /* 0x000ea60000002600 */
[----:B------:R-:W-:Y:S01]  /*03b0*/  SHF.R.S32.HI R9, RZ, 0x1f, R8 ;  /* 0x0000001fff097819 */ /* 0x000fe20000011408 */
[----:B------:R-:W-:Y:S01]  /*03c0*/  IMAD.IADD R6, R5, 0x1, -R6 ;  /* 0x0000000105067824 */ /* 0x000fe200078e0a06 */
[----:B------:R-:W3:Y:S02]  /*03d0*/  LDC R13, c[0x0][0x140] ;  /* 0x00005000ff0d7b82 */ /* 0x000ee40000000800 */
[----:B------:R-:W-:-:S02]  /*03e0*/  LEA.HI R9, R9, R8, RZ, 0x3 ;  /* 0x0000000809097211 */ /* 0x000fc400078f18ff */
[----:B-----5:R-:W-:Y:S02]  /*03f0*/  ISETP.NE.OR P0, PT, R0, RZ, !P0 ;  /* 0x000000ff0000720c */ /* 0x020fe40004705670 */
[--C-:B------:R-:W-:Y:S02]  /*0400*/  SHF.R.S32.HI R0, RZ, 0x3, R9.reuse ;  /* 0x00000003ff007819 */ /* 0x100fe40000011409 */
[----:B0-----:R-:W-:Y:S02]  /*0410*/  I2FP.F32.U32 R10, UR8 ;  /* 0x00000008000a7c45 */ /* 0x001fe40008201000 */
[----:B------:R-:W-:-:S03]  /*0420*/  SHF.R.S32.HI R9, RZ, 0x1f, R9 ;  /* 0x0000001fff097819 */ /* 0x000fc60000011409 */
[----:B------:R-:W-:Y:S01]  /*0430*/  FMUL R10, R10, UR4 ;  /* 0x000000040a0a7c20 */ /* 0x000fe20008400000 */
[----:B------:R-:W-:Y:S01]  /*0440*/  LEA.HI R9, R9, R0, RZ, 0x2 ;  /* 0x0000000009097211 */ /* 0x000fe200078f10ff */
[----:B------:R-:W-:Y:S02]  /*0450*/  ULDC UR4, c[0x0][0x154] ;  /* 0x0000550000047ab9 */ /* 0x000fe40000000800 */
[----:B------:R-:W-:Y:S01]  /*0460*/  VOTEU.ALL UP0, P0 ;  /* 0x00000000003f7886 */ /* 0x000fe20000000000 */
[----:B------:R-:W-:Y:S01]  /*0470*/  LOP3.LUT R9, R9, 0xfffffffc, RZ, 0xc0, !PT ;  /* 0xfffffffc09097812 */ /* 0x000fe200078ec0ff */
[----:B------:R-:W0:Y:S01]  /*0480*/  F2I.U32.TRUNC.NTZ R10, R10 ;  /* 0x0000000a000a7305 */ /* 0x000e22000020f000 */
[----:B------:R-:W-:Y:S02]  /*0490*/  VOTEU.ALL UP1, P0 ;  /* 0x00000000003f7886 */ /* 0x000fe40000020000 */
[----:B------:R-:W5:Y:S01]  /*04a0*/  @!UP0 S2UR UR7, SR_CgaCtaId ;  /* 0x00000000000789c3 */ /* 0x000f620000008800 */
[----:B------:R-:W-:Y:S01]  /*04b0*/  IMAD.IADD R9, R0, 0x1, -R9 ;  /* 0x0000000100097824 */ /* 0x000fe200078e0a09 */
[----:B------:R-:W-:Y:S01]  /*04c0*/  SHF.R.S32.HI R0, RZ, 0x1f, R3 ;  /* 0x0000001fff007819 */ /* 0x000fe20000011403 */
[----:B------:R-:W-:Y:S01]  /*04d0*/  @!UP0 UMOV UR6, 0x400 ;  /* 0x0000040000068882 */ /* 0x000fe20000000000 */
[----:B---3--:R-:W-:Y:S01]  /*04e0*/  ISETP.EQ.U32.AND P2, PT, R13, 0x1, PT ;  /* 0x000000010d00780c */ /* 0x008fe20003f42070 */
[----:B------:R-:W-:Y:S01]  /*04f0*/  IMAD R19, R6, 0x4, R9 ;  /* 0x0000000406137824 */ /* 0x000fe200078e0209 */
[----:B--2---:R-:W-:-:S02]  /*0500*/  I2FP.F32.U32 R12, R4 ;  /* 0x00000004000c7245 */ /* 0x004fc40000201000 */
[----:B------:R-:W2:Y:S01]  /*0510*/  LDC R9, c[0x0][0x148] ;  /* 0x00005200ff097b82 */ /* 0x000ea20000000800 */
[----:B------:R-:W-:Y:S02]  /*0520*/  LEA.HI R0, R0, R3, RZ, 0x2 ;  /* 0x0000000300007211 */ /* 0x000fe400078f10ff */
[----:B------:R-:W-:Y:S01]  /*0530*/  LEA.HI R6, R19, R19, RZ, 0x1 ;  /* 0x0000001313067211 */ /* 0x000fe200078f08ff */
[----:B0-----:R-:W-:Y:S02]  /*0540*/  IMAD.MOV R14, RZ, RZ, -R10 ;  /* 0x000000ffff0e7224 */ /* 0x001fe400078e0a0a */
[----:B------:R-:W-:Y:S01]  /*0550*/  FMUL R12, R12, UR4 ;  /* 0x000000040c0c7c20 */ /* 0x000fe20008400000 */
[----:B------:R-:W-:Y:S01]  /*0560*/  LOP3.LUT R0, R0, 0xfffffffc, RZ, 0xc0, !PT ;  /* 0xfffffffc00007812 */ /* 0x000fe200078ec0ff */
[----:B------:R-:W-:Y:S01]  /*0570*/  UMOV UR4, 0x20 ;  /* 0x0000002000047882 */ /* 0x000fe20000000000 */
[----:B------:R-:W-:Y:S01]  /*0580*/  LOP3.LUT R10, R6, 0xfffffffe, RZ, 0xc0, !PT ;  /* 0xfffffffe060a7812 */ /* 0x000fe200078ec0ff */
[----:B-1----:R-:W-:Y:S01]  /*0590*/  IMAD R6, R11, R14, UR8 ;  /* 0x000000080b067e24 */ /* 0x002fe2000f8e020e */
[----:B------:R-:W-:-:S04]  /*05a0*/  @!UP0 UIADD3 UR4, -UR4, 0x100000, URZ ;  /* 0x0010000004048890 */ /* 0x000fc8000fffe13f */
[----:B------:R-:W-:Y:S02]  /*05b0*/  @!UP0 USHF.L.U32 UR5, UR4, 0xb, URZ ;  /* 0x0000000b04058899 */ /* 0x000fe4000800063f */
[----:B------:R-:W-:Y:S01]  /*05c0*/  @!UP0 USHF.L.U32 UR4, UR4, 0x1, URZ ;  /* 0x0000000104048899 */ /* 0x000fe2000800063f */
[----:B------:R-:W0:Y:S01]  /*05d0*/  F2I.U32.TRUNC.NTZ R12, R12 ;  /* 0x0000000c000c7305 */ /* 0x000e22000020f000 */
[----:B------:R-:W-:Y:S02]  /*05e0*/  IMAD.IADD R3, R3, 0x1, -R0 ;  /* 0x0000000103037824 */ /* 0x000fe400078e0a00 */
[C---:B------:R-:W-:Y:S02]  /*05f0*/  IMAD.IADD R11, R19.reuse, 0x1, -R10 ;  /* 0x00000001130b7824 */ /* 0x040fe400078e0a0a */
[----:B------:R-:W-:Y:S01]  /*0600*/  IMAD.SHL.U32 R10, R19, 0x4, RZ ;  /* 0x00000004130a7824 */ /* 0x000fe200078e00ff */
[----:B-----5:R-:W-:Y:S01]  /*0610*/  @!UP0 ULEA UR6, UR7, UR6, 0x18 ;  /* 0x0000000607068291 */ /* 0x020fe2000f8ec03f */
[----:B------:R-:W-:Y:S01]  /*0620*/  ISETP.NE.AND P1, PT, R3, 0x3, PT ;  /* 0x000000030300780c */ /* 0x000fe20003f25270 */
[----:B------:R-:W-:Y:S01]  /*0630*/  VOTEU.ALL UP0, P0 ;  /* 0x00000000003f7886 */ /* 0x000fe20000000000 */
[----:B------:R-:W-:-:S02]  /*0640*/  ISETP.NE.AND P4, PT, R11, R6, PT ;  /* 0x000000060b00720c */ /* 0x000fc40003f85270 */
[----:B------:R-:W-:Y:S02]  /*0650*/  LOP3.LUT R19, R19, 0xc, R10, 0x78, !PT ;  /* 0x0000000c13137812 */ /* 0x000fe400078e780a */
[----:B------:R-:W-:Y:S01]  /*0660*/  LOP3.LUT P0, RZ, R8, 0x7, RZ, 0xc0, !PT ;  /* 0x0000000708ff7812 */ /* 0x000fe2000780c0ff */
[C---:B------:R-:W-:Y:S01]  /*0670*/  VIADD R8, R2.reuse, 0xffffffff ;  /* 0xffffffff02087836 */ /* 0x040fe20000000000 */
[----:B------:R-:W-:Y:S01]  /*0680*/  ISETP.EQ.OR P1, PT, R3, RZ, !P1 ;  /* 0x000000ff0300720c */ /* 0x000fe20004f22670 */
[----:B0-----:R-:W-:Y:S01]  /*0690*/  IMAD.MOV R23, RZ, RZ, -R12 ;  /* 0x000000ffff177224 */ /* 0x001fe200078e0a0c */
[----:B------:R-:W-:Y:S01]  /*06a0*/  ISETP.LT.U32.AND P0, PT, R19, 0x2, !P0 ;  /* 0x000000021300780c */ /* 0x000fe20004701070 */
[----:B------:R-:W0:Y:S02]  /*06b0*/  FENCE.VIEW.ASYNC.S ;  /* 0x00000000000073c6 */ /* 0x000e240000000000 */
[----:B0-----:R0:W1:Y:S01]  /*06c0*/  @!UP0 SYNCS.EXCH.64 URZ, [UR6+0x40], UR4 ;  /* 0x00004004063f85b2 */ /* 0x0010620008000100 */
[----:B------:R-:W-:Y:S01]  /*06d0*/  ISETP.EQ.AND P1, PT, R2, RZ, P1 ;  /* 0x000000ff0200720c */ /* 0x000fe20000f22270 */
[----:B--2---:R-:W-:Y:S01]  /*06e0*/  IMAD R11, R9, R23, R4 ;  /* 0x00000017090b7224 */ /* 0x004fe200078e0204 */
[----:B------:R-:W-:-:S02]  /*06f0*/  ISETP.GE.U32.AND P6, PT, R8, 0x2, PT ;  /* 0x000000020800780c */ /* 0x000fc40003fc6070 */
[----:B------:R-:W-:Y:S02]  /*0700*/  @P4 LEA.HI R0, R19, R19, RZ, 0x1 ;  /* 0x0000001313004211 */ /* 0x000fe400078f08ff */
[----:B------:R-:W-:Y:S02]  /*0710*/  SEL R18, RZ, 0x1, !P1 ;  /* 0x00000001ff127807 */ /* 0x000fe40004800000 */
[----:B------:R-:W-:Y:S02]  /*0720*/  @P4 SHF.R.S32.HI R0, RZ, 0x1, R0 ;  /* 0x00000001ff004819 */ /* 0x000fe40000011400 */
[----:B------:R-:W-:Y:S02]  /*0730*/  SEL R18, R18, 0x2, P6 ;  /* 0x0000000212127807 */ /* 0x000fe40003000000 */
[----:B------:R-:W-:Y:S02]  /*0740*/  @P4 ISETP.NE.AND P5, PT, R0, R11, PT ;  /* 0x0000000b0000420c */ /* 0x000fe40003fa5270 */
[----:B------:R-:W-:Y:S01]  /*0750*/  SEL R11, RZ, 0x1, !P0 ;  /* 0x00000001ff0b7807 */ /* 0x000fe20004000000 */
[----:B------:R0:W2:Y:S01]  /*0760*/  @!UP1 SYNCS.EXCH.64 URZ, [UR6+0x48], UR4 ;  /* 0x00004804063f95b2 */ /* 0x0000a20008000100 */
[----:B------:R-:W-:Y:S01]  /*0770*/  @P4 SEL R22, RZ, 0x1, P5 ;  /* 0x00000001ff164807 */ /* 0x000fe20002800000 */
[----:B------:R-:W-:Y:S01]  /*0780*/  NOP ;  /* 0x0000000000007918 */ /* 0x000fe20000000000 */
[----:B------:R-:W-:-:S02]  /*0790*/  LOP3.LUT R0, R95, 0x7f, RZ, 0xc0, !PT ;  /* 0x0000007f5f007812 */ /* 0x000fc400078ec0ff */
[----:B------:R-:W-:Y:S01]  /*07a0*/  LOP3.LUT R22, R22, R11, RZ, 0xc0, !PT ;  /* 0x0000000b16167212 */ /* 0x000fe200078ec0ff */
[----:B01----:R-:W-:Y:S06]  /*07b0*/  @!P2 BRA `(.L_x_3) ;  /* 0x000000000008a947 */ /* 0x003fec0003800000 */
[----:B--2-4-:R-:W-:Y:S01]  /*07c0*/  UCGABAR_ARV ;  /* 0x00000000000079c7 */ /* 0x014fe20008000000 */
[----:B------:R-:W-:Y:S05]  /*07d0*/  BRA `(.L_x_4) ;  /* 0x0000000000047947 */ /* 0x000fea0003800000 */
.L_x_3:
[----:B--2-4-:R-:W-:Y:S01]  /*07e0*/  NOP ;  /* 0x0000000000007918 */ /* 0x014fe20000000000 */
.L_x_4:
[----:B------:R-:W0:Y:S01]  /*07f0*/  LDC R2, c[0x0][0x65c] ;  /* 0x00019700ff027b82 */ /* 0x000e220000000800 */
[----:B------:R-:W-:Y:S02]  /*0800*/  IMAD.U32 R10, RZ, RZ, UR8 ;  /* 0x00000008ff0a7e24 */ /* 0x000fe4000f8e00ff */
[----:B------:R-:W-:Y:S01]  /*0810*/  IMAD.MOV.U32 R11, RZ, RZ, RZ ;  /* 0x000000ffff0b7224 */ /* 0x000fe200078e00ff */
[----:B0-----:R-:W-:-:S04]  /*0820*/  ISETP.NE.AND P1, PT, R2, 0x1, PT ;  /* 0x000000010200780c */ /* 0x001fc80003f25270 */
[----:B------:R-:W-:-:S09]  /*0830*/  P2R R5, PR, RZ, 0x2 ;  /* 0x00000002ff057803 */ /* 0x000fd20000000000 */
[----:B------:R-:W0:Y:S01]  /*0840*/  @P1 LDC R17, c[0x0][0x10] ;  /* 0x00000400ff111b82 */ /* 0x000e220000000800 */
[----:B------:R-:W-:Y:S02]  /*0850*/  @P1 IMAD.MOV.U32 R5, RZ, RZ, RZ ;  /* 0x000000ffff051224 */ /* 0x000fe400078e00ff */
[----:B------:R-:W-:-:S05]  /*0860*/  @P1 IMAD.MOV.U32 R15, RZ, RZ, RZ ;  /* 0x000000ffff0f1224 */ /* 0x000fca00078e00ff */
[----:B------:R-:W1:Y:S01]  /*0870*/  @!P1 LDC R13, c[0x0][0xc] ;  /* 0x00000300ff0d9b82 */ /* 0x000e620000000800 */
[----:B------:R-:W-:Y:S01]  /*0880*/  ULDC UR4, c[0x0][0xc] ;  /* 0x0000030000047ab9 */ /* 0x000fe20000000800 */
[----:B------:R-:W-:Y:S01]  /*0890*/  ULDC UR5, c[0x0][0x10] ;  /* 0x0000040000057ab9 */ /* 0x000fe20000000800 */
[----:B------:R-:W-:Y:S01]  /*08a0*/  ULDC UR6, c[0x0][0x14] ;  /* 0x0000050000067ab9 */ /* 0x000fe20000000800 */
[----:B------:R-:W-:-:S04]  /*08b0*/  UIMAD.WIDE.U32 UR4, UR4, UR5, URZ ;  /* 0x00000005040472a5 */ /* 0x000fc8000f8e003f */
[----:B------:R-:W-:Y:S02]  /*08c0*/  UIMAD.WIDE.U32 UR38, UR4, UR6, URZ ;  /* 0x00000006042672a5 */ /* 0x000fe4000f8e003f */
[----:B------:R-:W-:-:S04]  /*08d0*/  UIMAD UR41, UR5, UR6, URZ ;  /* 0x00000006052972a4 */ /* 0x000fc8000f8e023f */
[----:B------:R-:W-:Y:S01]  /*08e0*/  UIADD3 UR41, UR39, UR41, URZ ;  /* 0x0000002927297290 */ /* 0x000fe2000fffe03f */
[----:B0-----:R-:W-:-:S04]  /*08f0*/  @P1 IMAD.WIDE.U32 R16, R17, UR8, R4 ;  /* 0x0000000811101c25 */ /* 0x001fc8000f8e0004 */
[----:B------:R-:W-:Y:S02]  /*0900*/  @P1 IMAD.IADD R17, R17, 0x1, R15 ;  /* 0x0000000111111824 */ /* 0x000fe400078e020f */
[----:B-1----:R-:W-:-:S04]  /*0910*/  @!P1 IMAD.WIDE.U32 R10, R4, R13, R10 ;  /* 0x0000000d040a9225 */ /* 0x002fc800078e000a */
[----:B------:R-:W-:Y:S02]  /*0920*/  @!P1 IMAD.MOV.U32 R16, RZ, RZ, R10 ;  /* 0x000000ffff109224 */ /* 0x000fe400078e000a */
[----:B------:R-:W-:Y:S01]  /*0930*/  @!P1 IMAD.MOV.U32 R17, RZ, RZ, R11 ;  /* 0x000000ffff119224 */ /* 0x000fe200078e000b */
[----:B------:R-:W-:Y:S06]  /*0940*/  @!P2 BRA `(.L_x_5) ;  /* 0x00000000000ca947 */ /* 0x000fec0003800000 */
[----:B------:R-:W-:Y:S01]  /*0950*/  UCGABAR_WAIT ;  /* 0x0000000000007dc7 */ /* 0x000fe20008000000 */
[----:B------:R-:W-:Y:S01]  /*0960*/  CCTL.IVALL ;  /* 0x00000000ff00798f */ /* 0x000fe20002000000 */
[----:B------:R-:W-:Y:S05]  /*0970*/  BRA `(.L_x_6) ;  /* 0x0000000000047947 */ /* 0x000fea0003800000 */
.L_x_5:
[----:B------:R-:W-:Y:S06]  /*0980*/  BAR.SYNC.DEFER_BLOCKING 0x0 ;  /* 0x0000000000007b1d */ /* 0x000fec0000010000 */
.L_x_6:
[----:B------:R-:W-:Y:S05]  /*0990*/  @!P3 BRA `(.L_x_7) ;  /* 0x00000060007cb947 */ /* 0x000fea0003800000 */
[----:B------:R-:W-:-:S13]  /*09a0*/  ISETP.GT.U32.AND P0, PT, R8, 0x1, PT ;  /* 0x000000010800780c */ /* 0x000fda0003f04070 */
[----:B------:R-:W-:Y:S05]  /*09b0*/  @P0 EXIT ;  /* 0x000000000000094d */ /* 0x000fea0003800000 */
[----:B------:R-:W-:Y:S01]  /*09c0*/  ULDC.64 UR4, c[0x0][0x650] ;  /* 0x0001940000047ab9 */ /* 0x000fe20000000a00 */
[----:B------:R-:W-:Y:S01]  /*09d0*/  PRMT R3, RZ, 0x7610, R3 ;  /* 0x00007610ff037816 */ /* 0x000fe20000000003 */
[----:B------:R-:W-:Y:S01]  /*09e0*/  IMAD.MOV.U32 R103, RZ, RZ, -0x1 ;  /* 0xffffffffff677424 */ /* 0x000fe200078e00ff */
[----:B------:R-:W-:Y:S01]  /*09f0*/  ISETP.GE.U32.AND P0, PT, R16, UR4, PT ;  /* 0x0000000410007c0c */ /* 0x000fe2000bf06070 */
[----:B------:R-:W-:Y:S02]  /*0a00*/  IMAD.MOV.U32 R100, RZ, RZ, -0x1 ;  /* 0xffffffffff647424 */ /* 0x000fe400078e00ff */
[----:B------:R-:W-:Y:S01]  /*0a10*/  IMAD.MOV.U32 R101, RZ, RZ, -0x1 ;  /* 0xffffffffff657424 */ /* 0x000fe200078e00ff */
[----:B------:R-:W-:-:S13]  /*0a20*/  ISETP.GE.U32.AND.EX P0, PT, R17, UR5, PT, P0 ;  /* 0x0000000511007c0c */ /* 0x000fda000bf06100 */
[----:B------:R-:W-:Y:S05]  /*0a30*/  @P0 BRA `(.L_x_8) ;  /* 0x0000000400280947 */ /* 0x000fea0003800000 */
[----:B------:R-:W0:Y:S01]  /*0a40*/  LDC.64 R24, c[0x0][0x628] ;  /* 0x00018a00ff187b82 */ /* 0x000e220000000a00 */
[----:B------:R-:W-:Y:S02]  /*0a50*/  IMAD.MOV.U32 R10, RZ, RZ, R16 ;  /* 0x000000ffff0a7224 */ /* 0x000fe400078e0010 */
[----:B------:R-:W-:-:S05]  /*0a60*/  IMAD.MOV.U32 R11, RZ, RZ, R17 ;  /* 0x000000ffff0b7224 */ /* 0x000fca00078e0011 */
[----:B------:R-:W1:Y:S08]  /*0a70*/  LDC R8, c[0x0][0x630] ;  /* 0x00018c00ff087b82 */ /* 0x000e700000000800 */
[----:B------:R-:W2:Y:S01]  /*0a80*/  LDC.64 R26, c[0x0][0x620] ;  /* 0x00018800ff1a7b82 */ /* 0x000ea20000000a00 */
[----:B0-----:R-:W-:-:S04]  /*0a90*/  ISETP.NE.U32.AND P0, PT, R24, RZ, PT ;  /* 0x000000ff1800720c */ /* 0x001fc80003f05070 */
[----:B------:R-:W-:-:S13]  /*0aa0*/  ISETP.NE.AND.EX P0, PT, R25, RZ, PT, P0 ;  /* 0x000000ff1900720c */ /* 0x000fda0003f05300 */
[----:B-12---:R-:W-:Y:S05]  /*0ab0*/  @!P0 BRA `(.L_x_9) ;  /* 0x0000000000288947 */ /* 0x006fea0003800000 */
[----:B------:R-:W0:Y:S02]  /*0ac0*/  LDC R3, c[0x0][0x634] ;  /* 0x00018d00ff037b82 */ /* 0x000e240000000800 */
[----:B0-----:R-:W-:-:S05]  /*0ad0*/  IADD3 R3, P0, R16, R3, RZ ;  /* 0x0000000310037210 */ /* 0x001fca0007f1e0ff */
[----:B------:R-:W-:-:S04]  /*0ae0*/  IMAD.X R21, RZ, RZ, R17, P0 ;  /* 0x000000ffff157224 */ /* 0x000fc800000e0611 */
[----:B------:R-:W-:-:S04]  /*0af0*/  IMAD.WIDE.U32 R10, R21, R24, RZ ;  /* 0x00000018150a7225 */ /* 0x000fc800078e00ff */
[----:B------:R-:W-:-:S04]  /*0b00*/  IMAD.WIDE.U32 R12, P0, R3, R25, R10 ;  /* 0x00000019030c7225 */ /* 0x000fc8000780000a */
[----:B------:R-:W-:-:S04]  /*0b10*/  IMAD.WIDE.U32 R10, R3, R24, RZ ;  /* 0x00000018030a7225 */ /* 0x000fc800078e00ff */
[----:B------:R-:W-:Y:S01]  /*0b20*/  IMAD.X R15, RZ, RZ, RZ, P0 ;  /* 0x000000ffff0f7224 */ /* 0x000fe200000e06ff */
[----:B------:R-:W-:Y:S01]  /*0b30*/  IADD3 RZ, P0, R11, R12, RZ ;  /* 0x0000000c0bff7210 */ /* 0x000fe20007f1e0ff */
[----:B------:R-:W-:-:S04]  /*0b40*/  IMAD.MOV.U32 R14, RZ, RZ, R13 ;  /* 0x000000ffff0e7224 */ /* 0x000fc800078e000d */
[----:B------:R-:W-:-:S08]  /*0b50*/  IMAD.WIDE.U32.X R10, R21, R25, R14, P0 ;  /* 0x00000019150a7225 */ /* 0x000fd000000e040e */
.L_x_9:
[----:B------:R-:W0:Y:S01]  /*0b60*/  LDC.64 R30, c[0x0][0x640] ;  /* 0x00019000ff1e7b82 */ /* 0x000e220000000a00 */
[-CC-:B------:R-:W-:Y:S01]  /*0b70*/  SHF.R.U64 R101, R10, R8.reuse, R11.reuse ;  /* 0x000000080a657219 */ /* 0x180fe2000000120b */
[----:B------:R-:W-:Y:S01]  /*0b80*/  IMAD R29, R9, R23, R4 ;  /* 0x00000017091d7224 */ /* 0x000fe200078e0204 */
[----:B------:R-:W-:Y:S01]  /*0b90*/  SHF.R.U32.HI R3, RZ, R8, R11 ;  /* 0x00000008ff037219 */ /* 0x000fe2000001160b */
[----:B------:R-:W-:Y:S01]  /*0ba0*/  IMAD.MOV.U32 R23, RZ, RZ, 0x1 ;  /* 0x00000001ff177424 */ /* 0x000fe200078e00ff */
[----:B------:R-:W-:-:S03]  /*0bb0*/  IADD3 R5, P0, RZ, -R101, RZ ;  /* 0x80000065ff057210 */ /* 0x000fc60007f1e0ff */
[----:B------:R-:W1:Y:S02]  /*0bc0*/  LDC R12, c[0x0][0x618] ;  /* 0x00018600ff0c7b82 */ /* 0x000e640000000800 */
[----:B------:R-:W-:Y:S02]  /*0bd0*/  IMAD.X R3, RZ, RZ, ~R3, P0 ;  /* 0x000000ffff037224 */ /* 0x000fe400000e0e03 */
[----:B------:R-:W-:-:S04]  /*0be0*/  IMAD.WIDE.U32 R10, R5, R26, R16 ;  /* 0x0000001a050a7225 */ /* 0x000fc800078e0010 */
[----:B------:R-:W2:Y:S01]  /*0bf0*/  LDC R20, c[0x0][0x608] ;  /* 0x00018200ff147b82 */ /* 0x000ea20000000800 */
[----:B------:R-:W-:Y:S02]  /*0c00*/  IMAD R8, R3, R26, RZ ;  /* 0x0000001a03087224 */ /* 0x000fe400078e02ff */
[----:B------:R-:W-:Y:S02]  /*0c10*/  IMAD.MOV.U32 R3, RZ, RZ, -0x1 ;  /* 0xffffffffff037424 */ /* 0x000fe400078e00ff */
[----:B------:R-:W-:-:S03]  /*0c20*/  IMAD R5, R5, R27, R8 ;  /* 0x0000001b05057224 */ /* 0x000fc600078e0208 */
[----:B------:R-:W3:Y:S01]  /*0c30*/  LDC R28, c[0x0][0x658] ;  /* 0x00019600ff1c7b82 */ /* 0x000ee20000000800 */
[----:B------:R-:W-:Y:S01]  /*0c40*/  IMAD.IADD R5, R11, 0x1, R5 ;  /* 0x000000010b057824 */ /* 0x000fe200078e0205 */
[----:B0-----:R-:W-:-:S04]  /*0c50*/  ISETP.NE.U32.AND P0, PT, R30, RZ, PT ;  /* 0x000000ff1e00720c */ /* 0x001fc80003f05070 */
[----:B------:R-:W-:Y:S02]  /*0c60*/  ISETP.NE.AND.EX P0, PT, R31, RZ, PT, P0 ;  /* 0x000000ff1f00720c */ /* 0x000fe40003f05300 */
[----:B------:R-:W0:Y:S01]  /*0c70*/  LDC R24, c[0x0][0x600] ;  /* 0x00018000ff187b82 */ /* 0x000e220000000800 */
[-CC-:B-1----:R-:W-:Y:S02]  /*0c80*/  SHF.R.U64 R14, R10, R12.reuse, R5.reuse ;  /* 0x0000000c0a0e7219 */ /* 0x182fe40000001205 */
[----:B------:R-:W-:-:S05]  /*0c90*/  SHF.R.U32.HI R5, RZ, R12, R5 ;  /* 0x0000000cff057219 */ /* 0x000fca0000011605 */
[----:B------:R-:W1:Y:S01]  /*0ca0*/  LDC R15, c[0x0][0x648] ;  /* 0x00019200ff0f7b82 */ /* 0x000e620000000800 */
[-CC-:B--2---:R-:W-:Y:S02]  /*0cb0*/  SHF.R.U64 R27, R14, R20.reuse, R5.reuse ;  /* 0x000000140e1b7219 */ /* 0x184fe40000001205 */
[----:B------:R-:W-:-:S05]  /*0cc0*/  SHF.R.U32.HI R5, RZ, R20, R5 ;  /* 0x00000014ff057219 */ /* 0x000fca0000011605 */
[----:B------:R-:W2:Y:S01]  /*0cd0*/  LDC R21, c[0x0][0x638] ;  /* 0x00018e00ff157b82 */ /* 0x000ea20000000800 */
[-CC-:B---3--:R-:W-:Y:S02]  /*0ce0*/  SHF.R.U64 R20, R27, R28.reuse, R5.reuse ;  /* 0x0000001c1b147219 */ /* 0x188fe40000001205 */
[-C--:B------:R-:W-:Y:S02]  /*0cf0*/  SHF.L.U32 R3, R3, R28.reuse, RZ ;  /* 0x0000001c03037219 */ /* 0x080fe400000006ff */
[----:B------:R-:W-:Y:S01]  /*0d00*/  SHF.R.U32.HI R5, RZ, R28, R5 ;  /* 0x0000001cff057219 */ /* 0x000fe20000011605 */
[----:B------:R-:W-:Y:S01]  /*0d10*/  IMAD.MOV.U32 R4, RZ, RZ, R20 ;  /* 0x000000ffff047224 */ /* 0x000fe200078e0014 */
[----:B------:R-:W-:Y:S01]  /*0d20*/  LOP3.LUT R12, RZ, R3, RZ, 0x33, !PT ;  /* 0x00000003ff0c7212 */ /* 0x000fe200078e33ff */
[----:B------:R-:W3:Y:S01]  /*0d30*/  LDC R25, c[0x0][0x610] ;  /* 0x00018400ff197b82 */ /* 0x000ee20000000800 */
[----:B------:R-:W-:Y:S05]  /*0d40*/  @!P0 BRA `(.L_x_10) ;  /* 0x0000000000288947 */ /* 0x000fea0003800000 */
[----:B------:R-:W4:Y:S02]  /*0d50*/  LDC R3, c[0x0][0x64c] ;  /* 0x00019300ff037b82 */ /* 0x000f240000000800 */
[----:B----4-:R-:W-:-:S05]  /*0d60*/  IADD3 R3, P0, R20, R3, RZ ;  /* 0x0000000314037210 */ /* 0x010fca0007f1e0ff */
        /* <DEDUP_REMOVED lines=8> */
.L_x_10:
[----:B-1----:R-:W-:Y:S01]  /*0df0*/  SHF.R.U64 R4, R4, R15, R5 ;  /* 0x0000000f04047219 */ /* 0x002fe20000001205 */
[----:B0-----:R-:W-:Y:S01]  /*0e00*/  VIADD R5, R24, 0xffffffff ;  /* 0xffffffff18057836 */ /* 0x001fe20000000000 */
[----:B------:R-:W-:Y:S02]  /*0e10*/  SHF.L.U32 R3, R23, R28, RZ ;  /* 0x0000001c17037219 */ /* 0x000fe400000006ff */
[----:B------:R-:W-:Y:S01]  /*0e20*/  LOP3.LUT R12, R27, R12, RZ, 0xc0, !PT ;  /* 0x0000000c1b0c7212 */ /* 0x000fe200078ec0ff */
[----:B------:R-:W-:Y:S01]  /*0e30*/  IMAD.MOV R8, RZ, RZ, -R4 ;  /* 0x000000ffff087224 */ /* 0x000fe200078e0a04 */
[----:B------:R-:W-:Y:S02]  /*0e40*/  SEL R6, R6, R29, !P1 ;  /* 0x0000001d06067207 */ /* 0x000fe40004800000 */
[----:B------:R-:W-:Y:S01]  /*0e50*/  LOP3.LUT R5, R14, R5, RZ, 0xc0, !PT ;  /* 0x000000050e057212 */ /* 0x000fe200078ec0ff */
[----:B------:R-:W-:Y:S02]  /*0e60*/  IMAD R9, R3, R4, R12 ;  /* 0x0000000403097224 */ /* 0x000fe400078e020c */
[----:B--2---:R-:W-:-:S02]  /*0e70*/  IMAD R3, R8, R21, R20 ;  /* 0x0000001508037224 */ /* 0x004fc400078e0214 */
[----:B---3--:R-:W-:Y:S02]  /*0e80*/  IMAD R6, R9, R25, R6 ;  /* 0x0000001909067224 */ /* 0x008fe400078e0206 */
[----:B------:R-:W-:Y:S02]  /*0e90*/  IMAD R103, R3, R24, R5 ;  /* 0x0000001803677224 */ /* 0x000fe400078e0205 */
[----:B------:R-:W-:-:S03]  /*0ea0*/  IMAD.MOV.U32 R4, RZ, RZ, 0x1 ;  /* 0x00000001ff047424 */ /* 0x000fc600078e00ff */
[----:B------:R-:W-:Y:S02]  /*0eb0*/  SEL R100, R103, R6, !P1 ;  /* 0x0000000667647207 */ /* 0x000fe40004800000 */
[----:B------:R-:W-:Y:S02]  /*0ec0*/  PRMT R3, R4, 0x7610, R3 ;  /* 0x0000761004037816 */ /* 0x000fe40000000003 */
[----:B------:R-:W-:-:S07]  /*0ed0*/  SEL R103, R6, R103, !P1 ;  /* 0x0000006706677207 */ /* 0x000fce0004800000 */
.L_x_8:
[----:B------:R-:W-:-:S08]  /*0ee0*/  NOP ;  /* 0x0000000000007918 */ /* 0x000fd00000000000 */
[----:B------:R-:W0:Y:S02]  /*0ef0*/  USETMAXREG.TRY_ALLOC.CTAPOOL UP0, 0xe8 ;  /* 0x000000e8000079c8 */ /* 0x000e240008000600 */
[----:B0-----:R-:W-:-:S13]  /*0f00*/  PLOP3.LUT P0, PT, PT, PT, UP0, 0x80, 0x0 ;  /* 0x000000000000781c */ /* 0x001fda0003f0f008 */
[----:B------:R-:W-:Y:S05]  /*0f10*/  @!P0 BRA `(.L_x_8) ;  /* 0xfffffffc00f08947 */ /* 0x000fea000383ffff */
[----:B------:R-:W-:Y:S01]  /*0f20*/  ULDC.64 UR4, c[0x0][0x598] ;  /* 0x0001660000047ab9 */ /* 0x000fe20000000a00 */
[----:B------:R-:W-:Y:S01]  /*0f30*/  ULDC.64 UR36, c[0x0][0x208] ;  /* 0x0000820000247ab9 */ /* 0x000fe20000000a00 */
[----:B------:R-:W-:-:S04]  /*0f40*/  ISETP.NE.U32.AND P0, PT, RZ, UR4, PT ;  /* 0x00000004ff007c0c */ /* 0x000fc8000bf05070 */
[----:B------:R-:W-:-:S13]  /*0f50*/  ISETP.NE.AND.EX P0, PT, RZ, UR5, PT, P0 ;  /* 0x00000005ff007c0c */ /* 0x000fda000bf05300 */
[----:B------:R-:W-:Y:S05]  /*0f60*/  @!P0 BRA `(.L_x_11) ;  /* 0x00000000001c8947 */ /* 0x000fea0003800000 */
[----:B------:R-:W0:Y:S02]  /*0f70*/  LDC.64 R4, c[0x0][0x598] ;  /* 0x00016600ff047b82 */ /* 0x000e240000000a00 */
[----:B0-----:R-:W2:Y:S02]  /*0f80*/  LDG.E.64 R4, desc[UR36][R4.64] ;  /* 0x0000002404047981 */ /* 0x001ea4000c1e1b00 */
[----:B--2---:R-:W-:-:S04]  /*0f90*/  ISETP.NE.U32.AND P0, PT, R4, RZ, PT ;  /* 0x000000ff0400720c */ /* 0x004fc80003f05070 */
[----:B------:R-:W-:-:S13]  /*0fa0*/  ISETP.NE.AND.EX P0, PT, R5, RZ, PT, P0 ;  /* 0x000000ff0500720c */ /* 0x000fda0003f05300 */
[----:B------:R-:W-:Y:S05]  /*0fb0*/  @!P0 BRA `(.L_x_11) ;  /* 0x0000000000088947 */ /* 0x000fea0003800000 */
[----:B------:R0:W5:Y:S01]  /*0fc0*/  LD.E R23, desc[UR36][R4.64] ;  /* 0x0000002404177980 */ /* 0x000162000c101900 */
[----:B------:R-:W-:Y:S05]  /*0fd0*/  BRA `(.L_x_12) ;  /* 0x0000000000247947 */ /* 0x000fea0003800000 */
.L_x_11:
[----:B------:R-:W-:Y:S02]  /*0fe0*/  ULDC.64 UR4, c[0x0][0x588] ;  /* 0x0001620000047ab9 */ /* 0x000fe40000000a00 */
[----:B------:R-:W-:-:S04]  /*0ff0*/  ISETP.NE.U32.AND P0, PT, RZ, UR4, PT ;  /* 0x00000004ff007c0c */ /* 0x000fc8000bf05070 */
[----:B------:R-:W-:-:S13]  /*1000*/  ISETP.NE.AND.EX P0, PT, RZ, UR5, PT, P0 ;  /* 0x00000005ff007c0c */ /* 0x000fda000bf05300 */
[----:B------:R-:W-:Y:S05]  /*1010*/  @!P0 BRA `(.L_x_13) ;  /* 0x00000000000c8947 */ /* 0x000fea0003800000 */
[----:B------:R-:W0:Y:S02]  /*1020*/  LDC.64 R4, c[0x0][0x588] ;  /* 0x00016200ff047b82 */ /* 0x000e240000000a00 */
[----:B0-----:R1:W5:Y:S01]  /*1030*/  LDG.E R23, desc[UR36][R4.64] ;  /* 0x0000002404177981 */ /* 0x001362000c1e1900 */
[----:B------:R-:W-:Y:S05]  /*1040*/  BRA `(.L_x_12) ;  /* 0x0000000000087947 */ /* 0x000fea0003800000 */
.L_x_13:
[----:B------:R-:W-:Y:S02]  /*1050*/  ULDC UR4, c[0x0][0x580] ;  /* 0x0001600000047ab9 */ /* 0x000fe40000000800 */
[----:B------:R-:W-:-:S07]  /*1060*/  IMAD.U32 R23, RZ, RZ, UR4 ;  /* 0x00000004ff177e24 */ /* 0x000fce000f8e00ff */
.L_x_12:
[----:B------:R-:W-:Y:S02]  /*1070*/  ULDC.64 UR4, c[0x0][0x5a0] ;  /* 0x0001680000047ab9 */ /* 0x000fe40000000a00 */
[----:B------:R-:W-:-:S04]  /*1080*/  ISETP.NE.U32.AND P0, PT, RZ, UR4, PT ;  /* 0x00000004ff007c0c */ /* 0x000fc8000bf05070 */
[----:B------:R-:W-:-:S13]  /*1090*/  ISETP.NE.AND.EX P0, PT, RZ, UR5, PT, P0 ;  /* 0x00000005ff007c0c */ /* 0x000fda000bf05300 */
[----:B------:R-:W-:Y:S05]  /*10a0*/  @!P0 BRA `(.L_x_14) ;  /* 0x00000000001c8947 */ /* 0x000fea0003800000 */
[----:B01----:R-:W0:Y:S02]  /*10b0*/  LDC.64 R4, c[0x0][0x5a0] ;  /* 0x00016800ff047b82 */ /* 0x003e240000000a00 */
[----:B0-----:R-:W2:Y:S02]  /*10c0*/  LDG.E.64 R4, desc[UR36][R4.64] ;  /* 0x0000002404047981 */ /* 0x001ea4000c1e1b00 */
[----:B--2---:R-:W-:-:S04]  /*10d0*/  ISETP.NE.U32.AND P0, PT, R4, RZ, PT ;  /* 0x000000ff0400720c */ /* 0x004fc80003f05070 */
[----:B------:R-:W-:-:S13]  /*10e0*/  ISETP.NE.AND.EX P0, PT, R5, RZ, PT, P0 ;  /* 0x000000ff0500720c */ /* 0x000fda0003f05300 */
[----:B------:R-:W-:Y:S05]  /*10f0*/  @!P0 BRA `(.L_x_14) ;  /* 0x0000000000088947 */ /* 0x000fea0003800000 */
[----:B------:R0:W5:Y:S01]  /*1100*/  LD.E R90, desc[UR36][R4.64] ;  /* 0x00000024045a7980 */ /* 0x000162000c101900 */
[----:B------:R-:W-:Y:S05]  /*1110*/  BRA `(.L_x_15) ;  /* 0x0000000000247947 */ /* 0x000fea0003800000 */
.L_x_14:
[----:B------:R-:W-:Y:S02]  /*1120*/  ULDC.64 UR4, c[0x0][0x590] ;  /* 0x0001640000047ab9 */ /* 0x000fe40000000a00 */
[----:B------:R-:W-:-:S04]  /*1130*/  ISETP.NE.U32.AND P0, PT, RZ, UR4, PT ;  /* 0x00000004ff007c0c */ /* 0x000fc8000bf05070 */
[----:B------:R-:W-:-:S13]  /*1140*/  ISETP.NE.AND.EX P0, PT, RZ, UR5, PT, P0 ;  /* 0x00000005ff007c0c */ /* 0x000fda000bf05300 */
[----:B------:R-:W-:Y:S05]  /*1150*/  @!P0 BRA `(.L_x_16) ;  /* 0x00000000000c8947 */ /* 0x000fea0003800000 */
[----:B------:R-:W2:Y:S02]  /*1160*/  LDC.64 R90, c[0x0][0x590] ;  /* 0x00016400ff5a7b82 */ /* 0x000ea40000000a00 */
[----:B--2---:R2:W5:Y:S01]  /*1170*/  LDG.E R90, desc[UR36][R90.64] ;  /* 0x000000245a5a7981 */ /* 0x004562000c1e1900 */
[----:B------:R-:W-:Y:S05]  /*1180*/  BRA `(.L_x_15) ;  /* 0x0000000000087947 */ /* 0x000fea0003800000 */
.L_x_16:
[----:B------:R-:W-:Y:S02]  /*1190*/  ULDC UR4, c[0x0][0x584] ;  /* 0x0001610000047ab9 */ /* 0x000fe40000000800 */
[----:B------:R-:W-:-:S07]  /*11a0*/  IMAD.U32 R90, RZ, RZ, UR4 ;  /* 0x00000004ff5a7e24 */ /* 0x000fce000f8e00ff */
.L_x_15:
[----:B------:R-:W-:-:S13]  /*11b0*/  LOP3.LUT P0, RZ, R3, 0xff, RZ, 0xc0, !PT ;  /* 0x000000ff03ff7812 */ /* 0x000fda000780c0ff */
[----:B------:R-:W-:Y:S05]  /*11c0*/  @!P0 EXIT ;  /* 0x000000000000894d */ /* 0x000fea0003800000 */
[----:B------:R-:W3:Y:S01]  /*11d0*/  LDC R93, c[0x0][0x658] ;  /* 0x00019600ff5d7b82 */ /* 0x000ee20000000800 */
[----:B------:R-:W-:Y:S01]  /*11e0*/  LOP3.LUT R7, R7, 0x1, RZ, 0xc0, !PT ;  /* 0x0000000107077812 */ /* 0x000fe200078ec0ff */
[----:B------:R-:W-:Y:S01]  /*11f0*/  ULDC.64 UR6, c[0x0][0x288] ;  /* 0x0000a20000067ab9 */ /* 0x000fe20000000a00 */
[----:B------:R-:W-:Y:S01]  /*1200*/  SHF.R.U32.HI R3, RZ, 0x2, R95 ;  /* 0x00000002ff037819 */ /* 0x000fe2000001165f */
[----:B------:R-:W-:Y:S01]  /*1210*/  UIADD3 UR4, UR7, 0x3f, URZ ;  /* 0x0000003f07047890 */ /* 0x000fe2000fffe03f */
[----:B------:R-:W-:Y:S01]  /*1220*/  SHF.R.U32.HI R0, RZ, 0x1, R0 ;  /* 0x00000001ff007819 */ /* 0x000fe20000011600 */
[----:B------:R-:W-:Y:S01]  /*1230*/  IMAD.SHL.U32 R88, R7, 0x40, RZ ;  /* 0x0000004007587824 */ /* 0x000fe200078e00ff */
[----:B------:R-:W-:Y:S01]  /*1240*/  LOP3.LUT R3, R3, 0x7, RZ, 0xc0, !PT ;  /* 0x0000000703037812 */ /* 0x000fe200078ec0ff */
[----:B------:R-:W4:Y:S01]  /*1250*/  LDC.64 R8, c[0x0][0x5c8] ;  /* 0x00017200ff087b82 */ /* 0x000f220000000a00 */
[----:B------:R-:W-:Y:S01]  /*1260*/  USHF.R.S32.HI UR5, URZ, 0x1f, UR4 ;  /* 0x0000001f3f057899 */ /* 0x000fe20008011404 */
[----:B------:R-:W-:Y:S01]  /*1270*/  LOP3.LUT R0, R0, 0x30, RZ, 0xc0, !PT ;  /* 0x0000003000007812 */ /* 0x000fe200078ec0ff */
[----:B------:R-:W-:Y:S01]  /*1280*/  IMAD.MOV.U32 R6, RZ, RZ, 0x1 ;  /* 0x00000001ff067424 */ /* 0x000fe200078e00ff */
[--C-:B------:R-:W-:Y:S01]  /*1290*/  LOP3.LUT R88, R88, 0x40, R3.reuse, 0xe2, !PT ;  /* 0x0000004058587812 */ /* 0x100fe200078ee203 */
[----:B------:R-:W-:Y:S01]  /*12a0*/  ULEA.HI UR5, UR5, UR4, URZ, 0x6 ;  /* 0x0000000405057291 */ /* 0x000fe2000f8f303f */
[-C--:B01----:R-:W-:Y:S01]  /*12b0*/  IADD3 R4, RZ, -R0.reuse, -R3 ;  /* 0x80000000ff047210 */ /* 0x083fe20007ffe803 */
[----:B------:R-:W-:Y:S01]  /*12c0*/  IMAD.U32 R5, RZ, RZ, UR6 ;  /* 0x00000006ff057e24 */ /* 0x000fe2000f8e00ff */
[----:B------:R-:W0:Y:S01]  /*12d0*/  LDC R97, c[0x0][0x600] ;  /* 0x00018000ff617b82 */ /* 0x000e220000000800 */
[----:B------:R-:W-:Y:S01]  /*12e0*/  LOP3.LUT R88, R88, R0, RZ, 0xfc, !PT ;  /* 0x0000000058587212 */ /* 0x000fe200078efcff */
[----:B------:R-:W-:Y:S01]  /*12f0*/  IMAD.MOV.U32 R0, RZ, RZ, -0x1 ;  /* 0xffffffffff007424 */ /* 0x000fe200078e00ff */
[----:B------:R-:W-:Y:S01]  /*1300*/  USHF.R.S32.HI UR43, URZ, 0x6, UR5 ;  /* 0x000000063f2b7899 */ /* 0x000fe20008011405 */
[----:B------:R-:W-:Y:S01]  /*1310*/  LOP3.LUT R94, R95, 0x3, RZ, 0xc0, !PT ;  /* 0x000000035f5e7812 */ /* 0x000fe200078ec0ff */
[----:B------:R-:W-:Y:S01]  /*1320*/  IMAD R4, R7, -0x40, R4 ;  /* 0xffffffc007047824 */ /* 0x000fe200078e0204 */
[C---:B------:R-:W-:Y:S01]  /*1330*/  LOP3.LUT R96, R95.reuse, 0x80, RZ, 0xc0, !PT ;  /* 0x000000805f607812 */ /* 0x040fe200078ec0ff */
[----:B------:R-:W-:Y:S01]  /*1340*/  UISETP.LT.AND UP0, UPT, UR43, 0x1, UPT ;  /* 0x000000012b00788c */ /* 0x000fe2000bf01270 */
[-C--:B---3--:R-:W-:Y:S01]  /*1350*/  SHF.L.U32 R0, R0, R93.reuse, RZ ;  /* 0x0000005d00007219 */ /* 0x088fe200000006ff */
[----:B------:R-:W-:Y:S01]  /*1360*/  ULDC UR4, c[0x0][0x284] ;  /* 0x0000a10000047ab9 */ /* 0x000fe20000000800 */
[----:B------:R-:W-:Y:S01]  /*1370*/  IMAD R94, R94, -0x2, R5 ;  /* 0xfffffffe5e5e7824 */ /* 0x000fe200078e0205 */
[----:B------:R-:W-:Y:S01]  /*1380*/  USEL UR44, UR43, 0x1, UP0 ;  /* 0x000000012b2c7887 */ /* 0x000fe20008000000 */
[----:B------:R-:W-:Y:S01]  /*1390*/  SHF.L.U32 R93, R6, R93, RZ ;  /* 0x0000005d065d7219 */ /* 0x000fe200000006ff */
[----:B------:R-:W-:Y:S01]  /*13a0*/  IMAD.SHL.U32 R95, R95, 0x2, RZ ;  /* 0x000000025f5f7824 */ /* 0x000fe200078e00ff */
[----:B------:R-:W-:Y:S01]  /*13b0*/  LOP3.LUT R102, R18, 0x1, RZ, 0xfc, !PT ;  /* 0x0000000112667812 */ /* 0x000fe200078efcff */
[----:B------:R-:W-:Y:S01]  /*13c0*/  VIADD R99, R4, UR4 ;  /* 0x0000000404637c36 */ /* 0x000fe20008000000 */
[C---:B----4-:R-:W-:Y:S01]  /*13d0*/  SHF.L.U64.HI R92, R8.reuse, 0x3, R9 ;  /* 0x00000003085c7819 */ /* 0x050fe20000010209 */
[----:B--2---:R-:W-:Y:S01]  /*13e0*/  IMAD.SHL.U32 R91, R8, 0x8, RZ ;  /* 0x00000008085b7824 */ /* 0x004fe200078e00ff */
[----:B------:R-:W-:Y:S01]  /*13f0*/  SHF.R.U32.HI R96, RZ, 0x7, R96 ;  /* 0x00000007ff607819 */ /* 0x000fe20000011660 */
[----:B------:R-:W-:Y:S01]  /*1400*/  IMAD.MOV.U32 R89, RZ, RZ, RZ ;  /* 0x000000ffff597224 */ /* 0x000fe200078e00ff */
[----:B------:R-:W-:Y:S01]  /*1410*/  LOP3.LUT R98, RZ, R0, RZ, 0x33, !PT ;  /* 0x00000000ff627212 */ /* 0x000fe200078e33ff */
[----:B------:R-:W-:Y:S01]  /*1420*/  UIADD3 UR44, UR43, -UR44, URZ ;  /* 0x8000002c2b2c7290 */ /* 0x000fe2000fffe03f */
[----:B------:R-:W-:Y:S01]  /*1430*/  UMOV UR40, URZ ;  /* 0x0000003f00287c82 */ /* 0x000fe20008000000 */
[----:B0-----:R-:W-:Y:S01]  /*1440*/  VIADD R97, R97, 0xffffffff ;  /* 0xffffffff61617836 */ /* 0x001fe20000000000 */
[----:B------:R-:W-:-:S09]  /*1450*/  UMOV UR42, URZ ;  /* 0x0000003f002a7c82 */ /* 0x000fd20008000000 */
.L_x_162:
[----:B0-----:R-:W0:Y:S01]  /*1460*/  SHFL.IDX PT, R0, R96, RZ, 0x1f ;  /* 0x00001fff60007589 */ /* 0x001e2200000e0000 */
[----:B-1----:R-:W1:Y:S01]  /*1470*/  S2UR UR7, SR_CgaCtaId ;  /* 0x00000000000779c3 */ /* 0x002e620000008800 */
[----:B------:R-:W-:Y:S01]  /*1480*/  UMOV UR6, 0x400 ;  /* 0x0000040000067882 */ /* 0x000fe20000000000 */
[----:B0-----:R-:W-:Y:S01]  /*1490*/  R2UR UR4, R0 ;  /* 0x00000000000472ca */ /* 0x001fe200000e0000 */
[----:B-1----:R-:W-:-:S12]  /*14a0*/  ULEA UR6, UR7, UR6, 0x18 ;  /* 0x0000000607067291 */ /* 0x002fd8000f8ec03f */
[----:B------:R-:W-:-:S04]  /*14b0*/  ULEA.HI UR5, UR4, UR4, URZ, 0x1 ;  /* 0x0000000404057291 */ /* 0x000fc8000f8f083f */
[----:B------:R-:W-:-:S04]  /*14c0*/  ULOP3.LUT UR5, UR5, 0x7fffe, URZ, 0xc0, !UPT ;  /* 0x0007fffe05057892 */ /* 0x000fc8000f8ec03f */
[----:B------:R-:W-:-:S03]  /*14d0*/  UIADD3 UR5, UR4, -UR5, URZ ;  /* 0x8000000504057290 */ /* 0x000fc6000fffe03f */
[----:B------:R-:W-:Y:S01]  /*14e0*/  ULDC UR4, c[0x0][0x28c] ;  /* 0x0000a30000047ab9 */ /* 0x000fe20000000800 */
[----:B------:R-:W-:Y:S01]  /*14f0*/  ULEA UR5, UR5, UR6, 0xd ;  /* 0x0000000605057291 */ /* 0x000fe2000f8e683f */
[----:B------:R-:W-:-:S03]  /*1500*/  ISETP.LT.AND P0, PT, RZ, UR4, PT ;  /* 0x00000004ff007c0c */ /* 0x000fc6000bf01270 */
[----:B------:R-:W-:-:S04]  /*1510*/  UIADD3 UR5, UR5, 0x100, URZ ;  /* 0x0000010005057890 */ /* 0x000fc8000fffe03f */
[----:B------:R-:W-:-:S04]  /*1520*/  USHF.R.U32.HI UR5, URZ, 0x4, UR5 ;  /* 0x000000043f057899 */ /* 0x000fc80008011605 */
[----:B------:R-:W-:-:S04]  /*1530*/  ULOP3.LUT UR5, UR5, 0x3fff, URZ, 0xc0, !UPT ;  /* 0x00003fff05057892 */ /* 0x000fc8000f8ec03f */
[----:B------:R-:W-:Y:S01]  /*1540*/  ULOP3.LUT UR45, UR5, 0x10000, URZ, 0xfc, !UPT ;  /* 0x00010000052d7892 */ /* 0x000fe2000f8efc3f */
[----:B---345:R-:W-:Y:S11]  /*1550*/  @P0 BRA `(.L_x_17) ;  /* 0x0000000000400947 */ /* 0x038ff60003800000 */
[----:B------:R-:W-:Y:S01]  /*1560*/  MOV R0, 0x0 ;  /* 0x0000000000007802 */ /* 0x000fe20000000f00 */
[----:B------:R-:W-:Y:S01]  /*1570*/  ULDC.64 UR4, c[0x4][0x68] ;  /* 0x01001a0000047ab9 */ /* 0x000fe20000000a00 */
[----:B------:R-:W-:Y:S01]  /*1580*/  ULDC.64 UR6, c[0x4][0x8] ;  /* 0x0100020000067ab9 */ /* 0x000fe20000000a00 */
[----:B------:R-:W-:Y:S01]  /*1590*/  IMAD.U32 R4, RZ, RZ, UR4 ;  /* 0x00000004ff047e24 */ /* 0x000fe2000f8e00ff */
[----:B------:R0:W1:Y:S01]  /*15a0*/  LDC.64 R14, c[0x4][R0] ;  /* 0x01000000000e7b82 */ /* 0x0000620000000a00 */
[----:B------:R-:W-:Y:S01]  /*15b0*/  IMAD.U32 R5, RZ, RZ, UR5 ;  /* 0x00000005ff057e24 */ /* 0x000fe2000f8e00ff */
[----:B------:R-:W-:Y:S01]  /*15c0*/  ULDC.64 UR4, c[0x4][0x70] ;  /* 0x01001c0000047ab9 */ /* 0x000fe20000000a00 */
[----:B------:R-:W-:Y:S02]  /*15d0*/  IMAD.U32 R10, RZ, RZ, UR6 ;  /* 0x00000006ff0a7e24 */ /* 0x000fe4000f8e00ff */
[----:B------:R-:W-:Y:S02]  /*15e0*/  IMAD.U32 R6, RZ, RZ, UR4 ;  /* 0x00000004ff067e24 */ /* 0x000fe4000f8e00ff */
[----:B------:R-:W-:-:S02]  /*15f0*/  IMAD.U32 R7, RZ, RZ, UR5 ;  /* 0x00000005ff077e24 */ /* 0x000fc4000f8e00ff */
[----:B------:R-:W-:Y:S02]  /*1600*/  IMAD.U32 R11, RZ, RZ, UR7 ;  /* 0x00000007ff0b7e24 */ /* 0x000fe4000f8e00ff */
[----:B------:R-:W-:Y:S02]  /*1610*/  IMAD.MOV.U32 R8, RZ, RZ, 0x1e1 ;  /* 0x000001e1ff087424 */ /* 0x000fe400078e00ff */
[----:B------:R-:W-:Y:S02]  /*1620*/  IMAD.MOV.U32 R12, RZ, RZ, 0x1 ;  /* 0x00000001ff0c7424 */ /* 0x000fe400078e00ff */
[----:B0-----:R-:W-:-:S07]  /*1630*/  IMAD.MOV.U32 R13, RZ, RZ, RZ ;  /* 0x000000ffff0d7224 */ /* 0x001fce00078e00ff */
[----:B------:R-:W-:-:S07]  /*1640*/  LEPC R20, `(.L_x_17) ;  /* 0x000000001014794e */ /* 0x000fce0000000000 */
[----:B-1---5:R-:W-:Y:S05]  /*1650*/  CALL.ABS.NOINC R14 ;  /* 0x000000000e007343 */ /* 0x022fea0003c00000 */
.L_x_17:
[----:B------:R-:W-:-:S13]  /*1660*/  ISETP.NE.AND P0, PT, R102, 0x3, PT ;  /* 0x000000036600780c */ /* 0x000fda0003f05270 */
[----:B------:R-:W-:Y:S05]  /*1670*/  @!P0 BRA `(.L_x_18) ;  /* 0x0000000000048947 */ /* 0x000fea0003800000 */
[----:B------:R-:W-:Y:S01]  /*1680*/  BPT.TRAP 0x1 ;  /* 0x000000040000795c */ /* 0x000fe20000300000 */
.L_x_18:
[----:B------:R-:W0:Y:S01]  /*1690*/  S2UR UR5, SR_CgaCtaId ;  /* 0x00000000000579c3 */ /* 0x000e220000008800 */
[----:B------:R-:W-:Y:S01]  /*16a0*/  UMOV UR4, 0x400 ;  /* 0x0000040000047882 */ /* 0x000fe20000000000 */
[----:B------:R-:W-:Y:S02]  /*16b0*/  IMAD.U32 R0, RZ, RZ, UR40 ;  /* 0x00000028ff007e24 */ /* 0x000fe4000f8e00ff */
[----:B------:R-:W-:-:S03]  /*16c0*/  IMAD.U32 R3, RZ, RZ, UR42 ;  /* 0x0000002aff037e24 */ /* 0x000fc6000f8e00ff */
[----:B------:R-:W-:Y:S01]  /*16d0*/  SHF.L.U32 R0, R0, 0x1f, RZ ;  /* 0x0000001f00007819 */ /* 0x000fe200000006ff */
[----:B0-----:R-:W-:-:S06]  /*16e0*/  ULEA UR4, UR5, UR4, 0x18 ;  /* 0x0000000405047291 */ /* 0x001fcc000f8ec03f */
[----:B------:R-:W-:-:S04]  /*16f0*/  IMAD.U32 R6, RZ, RZ, UR4 ;  /* 0x00000004ff067e24 */ /* 0x000fc8000f8e00ff */
[----:B------:R-:W-:-:S04]  /*1700*/  IMAD R3, R3, 0x8, R6 ;  /* 0x0000000803037824 */ /* 0x000fc800078e0206 */
[----:B------:R0:W1:Y:S01]  /*1710*/  SYNCS.PHASECHK.TRANS64.TRYWAIT P1, [R3+URZ], R0 ;  /* 0x00000000030075a7 */ /* 0x000062000802017f */
[----:B------:R-:W-:Y:S05]  /*1720*/  @!P0 BRA `(.L_x_19) ;  /* 0x0000000000048947 */ /* 0x000fea0003800000 */
[----:B------:R-:W-:Y:S01]  /*1730*/  BPT.TRAP 0x1 ;  /* 0x000000040000795c */ /* 0x000fe20000300000 */
.L_x_19:
[----:B------:R-:W-:-:S05]  /*1740*/  IMAD.U32 R4, RZ, RZ, UR44 ;  /* 0x0000002cff047e24 */ /* 0x000fca000f8e00ff */
[----:B------:R-:W-:Y:S01]  /*1750*/  ISETP.GE.AND P2, PT, R4, 0x1, PT ;  /* 0x000000010400780c */ /* 0x000fe20003f46270 */
[----:B-1----:R-:W-:-:S12]  /*1760*/  @P1 BRA `(.L_x_20) ;  /* 0x0000000000081947 */ /* 0x002fd80003800000 */
[----:B------:R-:W1:Y:S02]  /*1770*/  SYNCS.PHASECHK.TRANS64.TRYWAIT P1, [R3+URZ], R0 ;  /* 0x00000000030075a7 */ /* 0x000e64000802017f */
[----:B-1----:R-:W-:Y:S05]  /*1780*/  @!P1 BRA `(.L_x_21) ;  /* 0x00000068005c9947 */ /* 0x002fea0003800000 */
.L_x_20:
[----:B------:R-:W-:Y:S05]  /*1790*/  WARPSYNC.ALL ;  /* 0x0000000000007948 */ /* 0x000fea0003800000 */
[----:B------:R-:W-:Y:S01]  /*17a0*/  R2UR UR4, R6 ;  /* 0x00000000060472ca */ /* 0x000fe200000e0000 */
[----:B------:R-:W-:Y:S01]  /*17b0*/  ULEA UR5, UR42, UR45, 0xb ;  /* 0x0000002d2a057291 */ /* 0x000fe2000f8e583f */
[----:B------:R-:W-:Y:S01]  /*17c0*/  WARPGROUP.ARRIVE ;  /* 0x00000000000079c5 */ /* 0x000fe20000000000 */
[----:B------:R-:W-:Y:S01]  /*17d0*/  UMOV UR9, 0x40000040 ;  /* 0x4000004000097882 */ /* 0x000fe20000000000 */
[----:B------:R-:W-:-:S04]  /*17e0*/  UMOV UR11, 0x40000040 ;  /* 0x40000040000b7882 */ /* 0x000fc80000000000 */
[----:B------:R-:W-:-:S05]  /*17f0*/  UMOV UR8, UR5 ;  /* 0x0000000500087c82 */ /* 0x000fca0008000000 */
[----:B------:R-:W-:-:S04]  /*1800*/  UIADD3 UR4, UR4, 0x18100, URZ ;  /* 0x0001810004047890 */ /* 0x000fc8000fffe03f */
[----:B------:R-:W-:-:S04]  /*1810*/  USHF.R.U32.HI UR4, URZ, 0x4, UR4 ;  /* 0x000000043f047899 */ /* 0x000fc80008011604 */
[----:B------:R-:W-:-:S04]  /*1820*/  ULOP3.LUT UR4, UR4, 0x3fff, URZ, 0xc0, !UPT ;  /* 0x00003fff04047892 */ /* 0x000fc8000f8ec03f */
[----:B------:R-:W-:-:S04]  /*1830*/  ULOP3.LUT UR4, UR4, 0x10000, URZ, 0xfc, !UPT ;  /* 0x0001000004047892 */ /* 0x000fc8000f8efc3f */
[----:B------:R-:W-:-:S07]  /*1840*/  ULEA UR6, UR42, UR4, 0xb ;  /* 0x000000042a067291 */ /* 0x000fce000f8e583f */
[----:B------:R-:W-:Y:S02]  /*1850*/  UMOV UR10, UR6 ;  /* 0x00000006000a7c82 */ /* 0x000fe40008000000 */
[----:B------:R-:W-:Y:S01]  /*1860*/  HGMMA.64x128x8.F32.TF32 R24, gdesc[UR8], RZ, !UPT, gsb0 ;  /* 0x05e00000081879f0 */ /* 0x000fe2000c0028ff */
[----:B------:R-:W-:Y:S02]  /*1870*/  UIADD3 UR8, UR5, 0x2, URZ ;  /* 0x0000000205087890 */ /* 0x000fe4000fffe03f */
[----:B------:R-:W-:Y:S01]  /*1880*/  UIADD3 UR10, UR6, 0x2, URZ ;  /* 0x00000002060a7890 */ /* 0x000fe2000fffe03f */
[----:B------:R-:W-:Y:S01]  /*1890*/  UMOV UR9, 0x40000040 ;  /* 0x4000004000097882 */ /* 0x000fe20000000000 */
[----:B------:R-:W-:Y:S01]  /*18a0*/  UMOV UR11, 0x40000040 ;  /* 0x40000040000b7882 */ /* 0x000fe20000000000 */
[----:B------:R-:W-:Y:S02]  /*18b0*/  WARPGROUP.DEPBAR.LE gsb0, 0x0 ;  /* 0x00008000000079c5 */ /* 0x000fe40000010000 */
[----:B------:R-:W-:-:S06]  /*18c0*/  WARPGROUP.ARRIVE ;  /* 0x00000000000079c5 */ /* 0x000fcc0000000000 */
[----:B------:R-:W-:Y:S01]  /*18d0*/  HGMMA.64x128x8.F32.TF32 R24, gdesc[UR8], R24, gsb0 ;  /* 0x05e00000081879f0 */ /* 0x000fe20008002818 */
        /* <DEDUP_REMOVED lines=41> */
[----:B------:R-:W-:Y:S03]  /*1b70*/  HGMMA.64x128x8.F32.TF32 R24, gdesc[UR8], R24, gsb0 ;  /* 0x05e00000081879f0 */ /* 0x000fe60008002818 */
[----:B------:R-:W-:Y:S02]  /*1b80*/  WARPGROUP.DEPBAR.LE gsb0, 0x0 ;  /* 0x00008000000079c5 */ /* 0x000fe40000010000 */
[----:B------:R-:W-:Y:S05]  /*1b90*/  @!P2 BRA `(.L_x_22) ;  /* 0x000000040098a947 */ /* 0x000fea0003800000 */
[----:B------:R-:W-:Y:S01]  /*1ba0*/  UIADD3 UR5, UR42, 0x1, URZ ;  /* 0x000000012a057890 */ /* 0x000fe2000fffe03f */
[----:B01----:R-:W-:Y:S02]  /*1bb0*/  IMAD.U32 R0, RZ, RZ, UR44 ;  /* 0x0000002cff007e24 */ /* 0x003fe4000f8e00ff */
[----:B------:R-:W-:Y:S01]  /*1bc0*/  IMAD.U32 R3, RZ, RZ, UR42 ;  /* 0x0000002aff037e24 */ /* 0x000fe2000f8e00ff */
[----:B------:R-:W-:-:S04]  /*1bd0*/  UISETP.NE.AND UP0, UPT, UR5, 0x3, UPT ;  /* 0x000000030500788c */ /* 0x000fc8000bf05270 */
[----:B------:R-:W-:Y:S02]  /*1be0*/  USEL UR6, URZ, 0x1, UP0 ;  /* 0x000000013f067887 */ /* 0x000fe40008000000 */
[----:B------:R-:W-:Y:S02]  /*1bf0*/  USEL UR5, UR5, URZ, UP0 ;  /* 0x0000003f05057287 */ /* 0x000fe40008000000 */
[----:B------:R-:W-:-:S06]  /*1c00*/  ULOP3.LUT UR6, UR40, UR6, URZ, 0x3c, !UPT ;  /* 0x0000000628067292 */ /* 0x000fcc000f8e3c3f */
[----:B------:R-:W-:-:S07]  /*1c10*/  IMAD.U32 R7, RZ, RZ, UR6 ;  /* 0x00000006ff077e24 */ /* 0x000fce000f8e00ff */
.L_x_29:
[----:B------:R-:W-:Y:S05]  /*1c20*/  @!P0 BRA `(.L_x_23) ;  /* 0x0000000000048947 */ /* 0x000fea0003800000 */
[----:B------:R-:W-:Y:S01]  /*1c30*/  BPT.TRAP 0x1 ;  /* 0x000000040000795c */ /* 0x000fe20000300000 */
.L_x_23:
[----:B------:R-:W0:Y:S01]  /*1c40*/  S2UR UR7, SR_CgaCtaId ;  /* 0x00000000000779c3 */ /* 0x000e220000008800 */
[----:B------:R-:W-:Y:S01]  /*1c50*/  UMOV UR6, 0x400 ;  /* 0x0000040000067882 */ /* 0x000fe20000000000 */
[----:B------:R-:W-:Y:S01]  /*1c60*/  IMAD.U32 R5, RZ, RZ, UR5 ;  /* 0x00000005ff057e24 */ /* 0x000fe2000f8e00ff */
[----:B------:R-:W-:Y:S01]  /*1c70*/  SHF.L.U32 R4, R7, 0x1f, RZ ;  /* 0x0000001f07047819 */ /* 0x000fe200000006ff */
[----:B0-----:R-:W-:-:S06]  /*1c80*/  ULEA UR6, UR7, UR6, 0x18 ;  /* 0x0000000607067291 */ /* 0x001fcc000f8ec03f */
[----:B------:R-:W-:-:S04]  /*1c90*/  IMAD.U32 R6, RZ, RZ, UR6 ;  /* 0x00000006ff067e24 */ /* 0x000fc8000f8e00ff */
[----:B------:R-:W-:-:S04]  /*1ca0*/  IMAD R5, R5, 0x8, R6 ;  /* 0x0000000805057824 */ /* 0x000fc800078e0206 */
[----:B------:R0:W1:Y:S01]  /*1cb0*/  SYNCS.PHASECHK.TRANS64.TRYWAIT P1, [R5+URZ], R4 ;  /* 0x00000004050075a7 */ /* 0x000062000802017f */
[----:B------:R-:W-:Y:S05]  /*1cc0*/  @!P0 BRA `(.L_x_24) ;  /* 0x0000000000048947 */ /* 0x000fea0003800000 */
[----:B------:R-:W-:Y:S01]  /*1cd0*/  BPT.TRAP 0x1 ;  /* 0x000000040000795c */ /* 0x000fe20000300000 */
.L_x_24:
[----:B-1----:R-:W-:Y:S05]  /*1ce0*/  @P1 BRA `(.L_x_25) ;  /* 0x0000000000081947 */ /* 0x002fea0003800000 */
[----:B------:R-:W1:Y:S02]  /*1cf0*/  SYNCS.PHASECHK.TRANS64.TRYWAIT P1, [R5+URZ], R4 ;  /* 0x00000004050075a7 */ /* 0x000e64000802017f */
[----:B-1----:R-:W-:Y:S05]  /*1d00*/  @!P1 BRA `(.L_x_26) ;  /* 0x0000006400109947 */ /* 0x002fea0003800000 */
.L_x_25:
[----:B------:R-:W-:Y:S01]  /*1d10*/  ULEA UR6, UR5, UR45, 0xb ;  /* 0x0000002d05067291 */ /* 0x000fe2000f8e583f */
[----:B------:R-:W-:Y:S01]  /*1d20*/  WARPGROUP.ARRIVE ;  /* 0x00000000000079c5 */ /* 0x000fe20000000000 */
[----:B------:R-:W-:Y:S01]  /*1d30*/  ULEA UR7, UR5, UR4, 0xb ;  /* 0x0000000405077291 */ /* 0x000fe2000f8e583f */
[----:B------:R-:W-:Y:S01]  /*1d40*/  UMOV UR9, 0x40000040 ;  /* 0x4000004000097882 */ /* 0x000fe20000000000 */
[----:B------:R-:W-:-:S03]  /*1d50*/  UMOV UR11, 0x40000040 ;  /* 0x40000040000b7882 */ /* 0x000fc60000000000 */
[----:B------:R-:W-:Y:S02]  /*1d60*/  UMOV UR8, UR6 ;  /* 0x0000000600087c82 */ /* 0x000fe40008000000 */
[----:B------:R-:W-:Y:S02]  /*1d70*/  UMOV UR10, UR7 ;  /* 0x00000007000a7c82 */ /* 0x000fe40008000000 */
[----:B------:R-:W-:Y:S01]  /*1d80*/  HGMMA.64x128x8.F32.TF32 R24, gdesc[UR8], R24, gsb0 ;  /* 0x05e00000081879f0 */ /* 0x000fe20008002818 */
[----:B------:R-:W-:Y:S02]  /*1d90*/  UIADD3 UR8, UR6, 0x2, URZ ;  /* 0x0000000206087890 */ /* 0x000fe4000fffe03f */
[----:B------:R-:W-:Y:S01]  /*1da0*/  UIADD3 UR10, UR7, 0x2, URZ ;  /* 0x00000002070a7890 */ /* 0x000fe2000fffe03f */
[----:B------:R-:W-:Y:S01]  /*1db0*/  UMOV UR9, 0x40000040 ;  /* 0x4000004000097882 */ /* 0x000fe20000000000 */
[----:B------:R-:W-:Y:S01]  /*1dc0*/  UMOV UR11, 0x40000040 ;  /* 0x40000040000b7882 */ /* 0x000fe20000000000 */
[----:B------:R-:W-:-:S02]  /*1dd0*/  WARPGROUP.DEPBAR.LE gsb0, 0x0 ;  /* 0x00008000000079c5 */ /* 0x000fc40000010000 */
        /* <DEDUP_REMOVED lines=46> */
[----:B------:R-:W-:Y:S01]  /*20c0*/  BPT.TRAP 0x1 ;  /* 0x000000040000795c */ /* 0x000fe20000300000 */
.L_x_27:
[----:B------:R-:W-:-:S13]  /*20d0*/  ISETP.NE.AND P1, PT, R22, RZ, PT ;  /* 0x000000ff1600720c */ /* 0x000fda0003f25270 */
[----:B01----:R-:W-:-:S04]  /*20e0*/  @P1 IMAD R4, R3, 0x8, R6 ;  /* 0x0000000803041824 */ /* 0x003fc800078e0206 */
[----:B------:R-:W-:-:S05]  /*20f0*/  @P1 VIADD R4, R4, 0x18 ;  /* 0x0000001804041836 */ /* 0x000fca0000000000 */
[----:B------:R-:W-:-:S04]  /*2100*/  @P1 PRMT R4, R19, 0x654, R4 ;  /* 0x0000065413041816 */ /* 0x000fc80000000004 */
[----:B------:R0:W-:Y:S01]  /*2110*/  @P1 SYNCS.ARRIVE.TRANS64.RED.A1T0 RZ, [R4+URZ], RZ ;  /* 0x000000ff04ff19a7 */ /* 0x0001e2000810043f */
[----:B------:R-:W-:-:S13]  /*2120*/  ISETP.GT.U32.AND P1, PT, R18, 0x1, PT ;  /* 0x000000011200780c */ /* 0x000fda0003f24070 */
[----:B0-----:R-:W-:Y:S05]  /*2130*/  @P1 BRA `(.L_x_28) ;  /* 0x0000000000041947 */ /* 0x001fea0003800000 */
[----:B------:R-:W-:Y:S01]  /*2140*/  BPT.TRAP 0x1 ;  /* 0x000000040000795c */ /* 0x000fe20000300000 */
.L_x_28:
[----:B------:R-:W-:Y:S01]  /*2150*/  UIADD3 UR5, UR5, 0x1, URZ ;  /* 0x0000000105057890 */ /* 0x000fe2000fffe03f */
[C---:B------:R-:W-:Y:S01]  /*2160*/  ISETP.GT.AND P2, PT, R0.reuse, 0x1, PT ;  /* 0x000000010000780c */ /* 0x040fe20003f44270 */
[----:B------:R-:W-:Y:S02]  /*2170*/  VIADD R3, R3, 0x1 ;  /* 0x0000000103037836 */ /* 0x000fe40000000000 */
[----:B------:R-:W-:Y:S01]  /*2180*/  UISETP.NE.AND UP0, UPT, UR5, 0x3, UPT ;  /* 0x000000030500788c */ /* 0x000fe2000bf05270 */
[----:B------:R-:W-:Y:S02]  /*2190*/  VIADD R0, R0, 0xffffffff ;  /* 0xffffffff00007836 */ /* 0x000fe40000000000 */
[C---:B------:R-:W-:Y:S01]  /*21a0*/  ISETP.NE.AND P1, PT, R3.reuse, 0x3, PT ;  /* 0x000000030300780c */ /* 0x040fe20003f25270 */
[----:B------:R-:W-:Y:S02]  /*21b0*/  USEL UR6, URZ, 0x1, UP0 ;  /* 0x000000013f067887 */ /* 0x000fe40008000000 */
[----:B------:R-:W-:Y:S01]  /*21c0*/  USEL UR5, UR5, URZ, UP0 ;  /* 0x0000003f05057287 */ /* 0x000fe20008000000 */
[----:B------:R-:W-:-:S03]  /*21d0*/  SEL R3, R3, RZ, P1 ;  /* 0x000000ff03037207 */ /* 0x000fc60000800000 */
[----:B------:R-:W-:Y:S01]  /*21e0*/  LOP3.LUT R7, R7, UR6, RZ, 0x3c, !PT ;  /* 0x0000000607077c12 */ /* 0x000fe2000f8e3cff */
[----:B------:R-:W-:Y:S07]  /*21f0*/  @P2 BRA `(.L_x_29) ;  /* 0xfffffff800882947 */ /* 0x000fee000383ffff */
.L_x_22:
[----:B01----:R-:W0:Y:S02]  /*2200*/  LDC R0, c[0x0][0x28c] ;  /* 0x0000a300ff007b82 */ /* 0x003e240000000800 */
[----:B0-----:R-:W-:-:S13]  /*2210*/  ISETP.GE.AND P1, PT, R0, 0x1, PT ;  /* 0x000000010000780c */ /* 0x001fda0003f26270 */
[----:B------:R-:W-:Y:S05]  /*2220*/  @!P1 BRA `(.L_x_30) ;  /* 0x0000000000449947 */ /* 0x000fea0003800000 */
[----:B------:R-:W-:Y:S05]  /*2230*/  @!P0 BRA `(.L_x_31) ;  /* 0x0000000000048947 */ /* 0x000fea0003800000 */
[----:B------:R-:W-:Y:S01]  /*2240*/  BPT.TRAP 0x1 ;  /* 0x000000040000795c */ /* 0x000fe20000300000 */
.L_x_31:
[----:B------:R-:W-:-:S13]  /*2250*/  ISETP.NE.AND P0, PT, R22, RZ, PT ;  /* 0x000000ff1600720c */ /* 0x000fda0003f05270 */
[----:B------:R-:W-:-:S05]  /*2260*/  VOTEU.ANY UP0, P0 ;  /* 0x00000000003f7886 */ /* 0x000fca0000000100 */
[----:B------:R-:W-:-:S06]  /*2270*/  @UP0 UIADD3 UR4, UR44, UR42, URZ ;  /* 0x0000002a2c040290 */ /* 0x000fcc000fffe03f */
[----:B------:R-:W-:Y:S02]  /*2280*/  IMAD.U32 R4, RZ, RZ, UR4 ;  /* 0x00000004ff047e24 */ /* 0x000fe4000f8e00ff */
[----:B------:R-:W-:Y:S02]  /*2290*/  IMAD.U32 R3, RZ, RZ, UR4 ;  /* 0x00000004ff037e24 */ /* 0x000fe4000f8e00ff */
[----:B------:R-:W-:-:S05]  /*22a0*/  @P0 IMAD.WIDE.U32 R4, R4, -0x55555555, RZ ;  /* 0xaaaaaaab04040825 */ /* 0x000fca00078e00ff */
[----:B------:R-:W-:-:S05]  /*22b0*/  @P0 SHF.R.U32.HI R0, RZ, 0x1, R5 ;  /* 0x00000001ff000819 */ /* 0x000fca0000011605 */
[----:B------:R-:W-:-:S04]  /*22c0*/  @P0 IMAD R0, R0, -0x3, R3 ;  /* 0xfffffffd00000824 */ /* 0x000fc800078e0203 */
[----:B------:R-:W-:-:S04]  /*22d0*/  @P0 IMAD R0, R0, 0x8, R6 ;  /* 0x0000000800000824 */ /* 0x000fc800078e0206 */
[----:B------:R-:W-:-:S05]  /*22e0*/  @P0 VIADD R0, R0, 0x18 ;  /* 0x0000001800000836 */ /* 0x000fca0000000000 */
[----:B------:R-:W-:-:S04]  /*22f0*/  @P0 PRMT R0, R19, 0x654, R0 ;  /* 0x0000065413000816 */ /* 0x000fc80000000000 */
[----:B------:R0:W-:Y:S01]  /*2300*/  @P0 SYNCS.ARRIVE.TRANS64.RED.A1T0 RZ, [R0+URZ], RZ ;  /* 0x000000ff00ff09a7 */ /* 0x0001e2000810043f */
[----:B------:R-:W-:-:S13]  /*2310*/  ISETP.GT.U32.AND P0, PT, R18, 0x1, PT ;  /* 0x000000011200780c */ /* 0x000fda0003f04070 */
[----:B0-----:R-:W-:Y:S05]  /*2320*/  @P0 BRA `(.L_x_30) ;  /* 0x0000000000040947 */ /* 0x001fea0003800000 */
[----:B------:R-:W-:Y:S01]  /*2330*/  BPT.TRAP 0x1 ;  /* 0x000000040000795c */ /* 0x000fe20000300000 */
.L_x_30:
[----:B------:R-:W-:Y:S01]  /*2340*/  IMAD.SHL.U32 R100, R100, 0x80, RZ ;  /* 0x0000008064647824 */ /* 0x000fe200078e00ff */
[----:B------:R-:W-:Y:S01]  /*2350*/  UIADD3 UR42, UR43, UR42, URZ ;  /* 0x0000002a2b2a7290 */ /* 0x000fe2000fffe03f */
[----:B------:R-:W-:Y:S01]  /*2360*/  SHF.R.S32.HI R11, RZ, 0x1f, R101 ;  /* 0x0000001fff0b7819 */ /* 0x000fe20000011465 */
[----:B------:R-:W-:Y:S01]  /*2370*/  UISETP.GE.U32.AND UP1, UPT, UR43, 0x3, UPT ;  /* 0x000000032b00788c */ /* 0x000fe2000bf26070 */
[----:B------:R-:W-:Y:S01]  /*2380*/  IMAD.SHL.U32 R6, R103, 0x80, RZ ;  /* 0x0000008067067824 */ /* 0x000fe200078e00ff */
[----:B------:R-:W-:Y:S01]  /*2390*/  ULDC UR7, c[0x0][0x288] ;  /* 0x0000a20000077ab9 */ /* 0x000fe20000000800 */
[C---:B------:R-:W-:Y:S01]  /*23a0*/  LOP3.LUT R8, R100.reuse, 0x6, R95, 0xf8, !PT ;  /* 0x0000000664087812 */ /* 0x040fe200078ef85f */
[----:B------:R-:W-:Y:S01]  /*23b0*/  UISETP.GT.U32.AND UP0, UPT, UR42, 0x2, UPT ;  /* 0x000000022a00788c */ /* 0x000fe2000bf04070 */
[----:B------:R-:W-:Y:S01]  /*23c0*/  ISETP.GE.AND P0, PT, R100, UR7, PT ;  /* 0x0000000764007c0c */ /* 0x000fe2000bf06270 */
[----:B------:R-:W-:Y:S01]  /*23d0*/  ULDC.64 UR4, c[0x0][0x5d0] ;  /* 0x0001740000047ab9 */ /* 0x000fe20000000a00 */
[--C-:B------:R-:W-:Y:S01]  /*23e0*/  SHF.R.S32.HI R9, RZ, 0x1f, R8.reuse ;  /* 0x0000001fff097819 */ /* 0x100fe20000011408 */
[----:B------:R-:W-:Y:S01]  /*23f0*/  ULDC UR10, c[0x0][0x284] ;  /* 0x0000a100000a7ab9 */ /* 0x000fe20000000800 */
[----:B------:R-:W-:Y:S01]  /*2400*/  IMAD R0, R11, UR4, RZ ;  /* 0x000000040b007c24 */ /* 0x000fe2000f8e02ff */
[----:B------:R-:W-:Y:S01]  /*2410*/  UISETP.LT.U32.AND UP0, UPT, UR43, 0x3, UP0 ;  /* 0x000000032b00788c */ /* 0x000fe20008701070 */
[----:B------:R-:W-:Y:S01]  /*2420*/  ISETP.GE.OR P0, PT, R6, UR10, P0 ;  /* 0x0000000a06007c0c */ /* 0x000fe20008706670 */
[----:B------:R-:W-:Y:S01]  /*2430*/  IMAD.WIDE.U32 R4, R101, UR4, R8 ;  /* 0x0000000465047c25 */ /* 0x000fe2000f8e0008 */
[----:B------:R-:W-:Y:S01]  /*2440*/  ULDC.64 UR8, c[0x0][0x5c8] ;  /* 0x0001720000087ab9 */ /* 0x000fe20000000a00 */
[----:B------:R-:W-:-:S02]  /*2450*/  USEL UR6, URZ, 0x1, !UP0 ;  /* 0x000000013f067887 */ /* 0x000fc4000c000000 */
[----:B------:R-:W-:Y:S01]  /*2460*/  IMAD R3, R101, UR5, R0 ;  /* 0x0000000565037c24 */ /* 0x000fe2000f8e0200 */
[----:B------:R-:W-:Y:S01]  /*2470*/  @UP1 UIMAD.WIDE.U32 UR4, UR42, -0x55555555, URZ ;  /* 0xaaaaaaab2a0418a5 */ /* 0x000fe2000f8e003f */
[----:B------:R-:W-:Y:S01]  /*2480*/  IMAD.WIDE R104, R103, 0x80, R88 ;  /* 0x0000008067687825 */ /* 0x000fe200078e0258 */
[----:B------:R-:W-:Y:S02]  /*2490*/  ULOP3.LUT UR40, UR40, UR6, URZ, 0x3c, !UPT ;  /* 0x0000000628287292 */ /* 0x000fe4000f8e3c3f */
[----:B------:R-:W-:Y:S01]  /*24a0*/  @UP1 USHF.R.U32.HI UR4, URZ, 0x1, UR5 ;  /* 0x000000013f041899 */ /* 0x000fe20008011605 */
[----:B------:R-:W-:Y:S02]  /*24b0*/  IMAD.IADD R5, R5, 0x1, R3 ;  /* 0x0000000105057824 */ /* 0x000fe400078e0203 */
[----:B------:R-:W-:Y:S01]  /*24c0*/  IMAD R3, R105, UR8, RZ ;  /* 0x0000000869037c24 */ /* 0x000fe2000f8e02ff */
[----:B------:R-:W-:Y:S01]  /*24d0*/  @UP1 ULOP3.LUT UR40, UR40, 0x1, UR4, 0x78, !UPT ;  /* 0x0000000128281892 */ /* 0x000fe2000f8e7804 */
[----:B------:R-:W-:-:S04]  /*24e0*/  IMAD.WIDE.U32 R106, R104, UR8, R4 ;  /* 0x00000008686a7c25 */ /* 0x000fc8000f8e0004 */
[----:B------:R-:W-:Y:S02]  /*24f0*/  IMAD R7, R104, UR9, R3 ;  /* 0x0000000968077c24 */ /* 0x000fe4000f8e0203 */
[----:B------:R-:W-:Y:S01]  /*2500*/  IMAD.MOV.U32 R0, RZ, RZ, -0x1 ;  /* 0xffffffffff007424 */ /* 0x000fe200078e00ff */
[----:B------:R-:W-:Y:S06]  /*2510*/  @P0 BRA `(.L_x_32) ;  /* 0x0000004000100947 */ /* 0x000fec0003800000 */
[----:B-----5:R-:W-:Y:S01]  /*2520*/  FSETP.NEU.AND P1, PT, R90, RZ, PT ;  /* 0x000000ff5a00720b */ /* 0x020fe20003f2d000 */
[----:B------:R-:W-:Y:S01]  /*2530*/  IMAD.IADD R4, R94, 0x1, -R100 ;  /* 0x000000015e047824 */ /* 0x000fe200078e0a64 */
[----:B------:R-:W-:Y:S01]  /*2540*/  BSSY B0, `(.L_x_32) ;  /* 0x0000401000007945 */ /* 0x000fe20003800000 */
[----:B------:R-:W-:Y:S02]  /*2550*/  IMAD.IADD R3, R99, 0x1, -R6 ;  /* 0x0000000163037824 */ /* 0x000fe400078e0a06 */
[----:B------:R-:W-:Y:S01]  /*2560*/  IMAD.IADD R117, R107, 0x1, R7 ;  /* 0x000000016b757824 */ /* 0x000fe200078e0207 */
[----:B------:R-:W-:-:S04]  /*2570*/  ISETP.GT.AND P0, PT, R4, RZ, PT ;  /* 0x000000ff0400720c */ /* 0x000fc80003f04270 */
[----:B------:R-:W-:-:S03]  /*2580*/  ISETP.GT.AND P2, PT, R3, RZ, P0 ;  /* 0x000000ff0300720c */ /* 0x000fc60000744270 */
[----:B------:R-:W-:Y:S10]  /*2590*/  @!P1 BRA `(.L_x_33) ;  /* 0x0000002c001c9947 */ /* 0x000ff40003800000 */
[----:B------:R-:W0:Y:S01]  /*25a0*/  LDC.64 R110, c[0x0][0x5b8] ;  /* 0x00016e00ff6e7b82 */ /* 0x000e220000000a00 */
[----:B------:R-:W-:-:S07]  /*25b0*/  ULDC.64 UR4, c[0x0][0x5c0] ;  /* 0x0001700000047ab9 */ /* 0x000fce0000000a00 */
[----:B------:R-:W1:Y:S08]  /*25c0*/  LDC.64 R112, c[0x0][0x5b0] ;  /* 0x00016c00ff707b82 */ /* 0x000e700000000a00 */
[----:B------:R-:W2:Y:S01]  /*25d0*/  LDC.64 R114, c[0x0][0x5a8] ;  /* 0x00016a00ff727b82 */ /* 0x000ea20000000a00 */
[-C--:B0-----:R-:W-:Y:S02]  /*25e0*/  IMAD R6, R11, R110.reuse, RZ ;  /* 0x0000006e0b067224 */ /* 0x081fe400078e02ff */
[----:B------:R-:W-:-:S04]  /*25f0*/  IMAD.WIDE.U32 R108, R101, R110, R8 ;  /* 0x0000006e656c7225 */ /* 0x000fc800078e0008 */
[----:B------:R-:W-:Y:S02]  /*2600*/  IMAD R103, R101, R111, R6 ;  /* 0x0000006f65677224 */ /* 0x000fe400078e0206 */
[-C--:B-1----:R-:W-:Y:S02]  /*2610*/  IMAD R5, R105, R112.reuse, RZ ;  /* 0x0000007069057224 */ /* 0x082fe400078e02ff */
[----:B------:R-:W-:Y:S02]  /*2620*/  IMAD.IADD R13, R109, 0x1, R103 ;  /* 0x000000016d0d7824 */ /* 0x000fe400078e0267 */
[----:B------:R-:W-:Y:S02]  /*2630*/  IMAD.MOV.U32 R12, RZ, RZ, R108 ;  /* 0x000000ffff0c7224 */ /* 0x000fe400078e006c */
[C---:B------:R-:W-:Y:S02]  /*2640*/  IMAD R105, R104.reuse, R113, R5 ;  /* 0x0000007168697224 */ /* 0x040fe400078e0205 */
[----:B------:R-:W-:-:S04]  /*2650*/  IMAD.WIDE.U32 R6, R104, R112, R12 ;  /* 0x0000007068067225 */ /* 0x000fc800078e000c */
[----:B------:R-:W-:Y:S01]  /*2660*/  IMAD.IADD R5, R7, 0x1, R105 ;  /* 0x0000000107057824 */ /* 0x000fe200078e0269 */
[----:B--2---:R-:W-:-:S04]  /*2670*/  LEA R14, P1, R6, R114, 0x2 ;  /* 0x00000072060e7211 */ /* 0x004fc800078210ff */
[----:B------:R-:W-:-:S05]  /*2680*/  LEA.HI.X R15, R6, R115, R5, 0x2, P1 ;  /* 0x00000073060f7211 */ /* 0x000fca00008f1405 */
[----:B------:R0:W2:Y:S01]  /*2690*/  @P2 LDG.E.LTC128B R5, desc[UR36][R14.64] ;  /* 0x000000240e052981 */ /* 0x0000a2000c1e1920 */
[----:B------:R-:W-:Y:S01]  /*26a0*/  LEA R10, P3, R106, UR4, 0x2 ;  /* 0x000000046a0a7c11 */ /* 0x000fe2000f8610ff */
[----:B------:R-:W-:Y:S01]  /*26b0*/  IMAD.WIDE.U32 R6, R104, R112, R8 ;  /* 0x0000007068067225 */ /* 0x000fe200078e0008 */
[----:B------:R-:W-:Y:S01]  /*26c0*/  ISETP.GT.AND P1, PT, R4, 0x1, PT ;  /* 0x000000010400780c */ /* 0x000fe20003f24270 */
[----:B------:R-:W-:Y:S02]  /*26d0*/  BSSY B1, `(.L_x_34) ;  /* 0x0000012000017945 */ /* 0x000fe40003800000 */
[----:B------:R-:W-:Y:S02]  /*26e0*/  IMAD.IADD R7, R105, 0x1, R7 ;  /* 0x0000000169077824 */ /* 0x000fe400078e0207 */
[----:B------:R-:W-:Y:S01]  /*26f0*/  IMAD.WIDE.U32 R20, R101, R110, R6 ;  /* 0x0000006e65147225 */ /* 0x000fe200078e0006 */
[----:B0-----:R-:W-:-:S03]  /*2700*/  SHF.L.U64.HI R15, R112, 0x3, R113 ;  /* 0x00000003700f7819 */ /* 0x001fc60000010271 */
[----:B------:R-:W-:Y:S01]  /*2710*/  IMAD.IADD R7, R103, 0x1, R21 ;  /* 0x0000000167077824 */ /* 0x000fe200078e0215 */
[----:B------:R-:W-:Y:S01]  /*2720*/  LEA R6, P4, R20, R114, 0x2 ;  /* 0x0000007214067211 */ /* 0x000fe200078810ff */
[----:B------:R-:W-:-:S03]  /*2730*/  IMAD.SHL.U32 R14, R112, 0x8, RZ ;  /* 0x00000008700e7824 */ /* 0x000fc600078e00ff */
[----:B------:R-:W-:Y:S01]  /*2740*/  LEA.HI.X R7, R20, R115, R7, 0x2, P4 ;  /* 0x0000007314077211 */ /* 0x000fe200020f1407 */
[----:B------:R-:W-:Y:S01]  /*2750*/  IMAD.WIDE.U32 R20, R104, R112, R14 ;  /* 0x0000007068147225 */ /* 0x000fe200078e000e */
[----:B--2---:R-:W-:-:S05]  /*2760*/  LOP3.LUT R11, R5, 0xffffe000, RZ, 0xc0, !PT ;  /* 0xffffe000050b7812 */ /* 0x004fca00078ec0ff */
[----:B------:R-:W-:-:S04]  /*2770*/  FMUL R11, R11, R90 ;  /* 0x0000005a0b0b7220 */ /* 0x000fc80000400000 */
[----:B------:R-:W-:Y:S01]  /*2780*/  FFMA R107, R24, R23, R11 ;  /* 0x00000017186b7223 */ /* 0x000fe2000000000b */
[----:B------:R-:W-:Y:S02]  /*2790*/  LEA.HI.X R11, R106, UR5, R117, 0x2, P3 ;  /* 0x000000056a0b7c11 */ /* 0x000fe400098f1475 */
[----:B------:R-:W-:Y:S02]  /*27a0*/  ISETP.GT.AND P3, PT, R3, RZ, P1 ;  /* 0x000000ff0300720c */ /* 0x000fe40000f64270 */
[----:B------:R-:W-:-:S05]  /*27b0*/  F2FP.TF32.F32.PACK_B R107, R107 ;  /* 0x0000006bff6b723e */ /* 0x000fca00024050ff */
[----:B------:R0:W-:Y:S06]  /*27c0*/  @P2 STG.E desc[UR36][R10.64], R107 ;  /* 0x0000006b0a002986 */ /* 0x0001ec000c101924 */
[----:B------:R-:W-:Y:S05]  /*27d0*/  @!P3 BRA `(.L_x_35) ;  /* 0x000000000004b947 */ /* 0x000fea0003800000 */
[----:B------:R1:W5:Y:S02]  /*27e0*/  LDG.E.LTC128B R5, desc[UR36][R6.64+0x4] ;  /* 0x0000042406057981 */ /* 0x000364000c1e1920 */
.L_x_35:
[----:B------:R-:W-:Y:S05]  /*27f0*/  BSYNC B1 ;  /* 0x0000000000017941 */ /* 0x000fea0003800000 */
.L_x_34:
[----:B-----5:R-:W-:Y:S01]  /*2800*/  LOP3.LUT R15, R5, 0xffffe000, RZ, 0xc0, !PT ;  /* 0xffffe000050f7812 */ /* 0x020fe200078ec0ff */
[----:B------:R-:W-:Y:S01]  /*2810*/  IMAD.IADD R105, R105, 0x1, R21 ;  /* 0x0000000169697824 */ /* 0x000fe200078e0215 */
[----:B------:R-:W-:Y:S01]  /*2820*/  IADD3 R108, P2, R108, R20, RZ ;  /* 0x000000146c6c7210 */ /* 0x000fe20007f5e0ff */
[----:B------:R-:W-:Y:S01]  /*2830*/  IMAD.MOV.U32 R24, RZ, RZ, R5 ;  /* 0x000000ffff187224 */ /* 0x000fe200078e0005 */
[----:B------:R-:W-:Y:S01]  /*2840*/  ISETP.GT.AND P0, PT, R3, 0x8, P0 ;  /* 0x000000080300780c */ /* 0x000fe20000704270 */
[----:B------:R-:W-:Y:S02]  /*2850*/  FMUL R12, R15, R90 ;  /* 0x0000005a0f0c7220 */ /* 0x000fe40000400000 */
[----:B------:R-:W-:Y:S01]  /*2860*/  IMAD.X R13, R105, 0x1, R13, P2 ;  /* 0x00000001690d7824 */ /* 0x000fe200010e060d */
[----:B------:R-:W-:Y:S01]  /*2870*/  LEA R14, P2, R108, R114, 0x2 ;  /* 0x000000726c0e7211 */ /* 0x000fe200078410ff */
[----:B------:R-:W-:-:S03]  /*2880*/  FFMA R25, R25, R23, R12 ;  /* 0x0000001719197223 */ /* 0x000fc6000000000c */
[----:B------:R-:W-:Y:S02]  /*2890*/  LEA.HI.X R15, R108, R115, R13, 0x2, P2 ;  /* 0x000000736c0f7211 */ /* 0x000fe400010f140d */
[----:B------:R-:W-:-:S05]  /*28a0*/  F2FP.TF32.F32.PACK_B R25, R25 ;  /* 0x00000019ff19723e */ /* 0x000fca00024050ff */
[----:B------:R2:W-:Y:S04]  /*28b0*/  @P3 STG.E desc[UR36][R10.64+0x4], R25 ;  /* 0x000004190a003986 */ /* 0x0005e8000c101924 */
[----:B------:R-:W3:Y:S01]  /*28c0*/  @P0 LDG.E.LTC128B R24, desc[UR36][R14.64] ;  /* 0x000000240e180981 */ /* 0x000ee2000c1e1920 */
[----:B------:R-:W-:Y:S01]  /*28d0*/  IADD3 R20, P2, R8, R20, RZ ;  /* 0x0000001408147210 */ /* 0x000fe20007f5e0ff */
[----:B------:R-:W-:Y:S01]  /*28e0*/  BSSY B1, `(.L_x_36) ;  /* 0x0000011000017945 */ /* 0x000fe20003800000 */
[----:B------:R-:W-:-:S03]  /*28f0*/  ISETP.GT.AND P1, PT, R3, 0x8, P1 ;  /* 0x000000080300780c */ /* 0x000fc60000f24270 */
[----:B------:R-:W-:Y:S01]  /*2900*/  IMAD.X R21, R9, 0x1, R105, P2 ;  /* 0x0000000109157824 */ /* 0x000fe200010e0669 */
[C---:B------:R-:W-:Y:S02]  /*2910*/  SHF.L.U64.HI R9, R91.reuse, 0x2, R92 ;  /* 0x000000025b097819 */ /* 0x040fe4000001025c */
[----:B------:R-:W-:Y:S01]  /*2920*/  LEA R12, P2, R91, R10, 0x2 ;  /* 0x0000000a5b0c7211 */ /* 0x000fe200078410ff */
[----:B------:R-:W-:-:S04]  /*2930*/  IMAD.WIDE.U32 R20, R101, R110, R20 ;  /* 0x0000006e65147225 */ /* 0x000fc800078e0014 */
[----:B------:R-:W-:Y:S01]  /*2940*/  IMAD.X R13, R9, 0x1, R11, P2 ;  /* 0x00000001090d7824 */ /* 0x000fe200010e060b */
[----:B------:R-:W-:Y:S02]  /*2950*/  LEA R8, P3, R20, R114, 0x2 ;  /* 0x0000007214087211 */ /* 0x000fe400078610ff */
[----:B---3--:R-:W-:-:S05]  /*2960*/  LOP3.LUT R5, R24, 0xffffe000, RZ, 0xc0, !PT ;  /* 0xffffe00018057812 */ /* 0x008fca00078ec0ff */
[----:B------:R-:W-:-:S04]  /*2970*/  FMUL R5, R5, R90 ;  /* 0x0000005a05057220 */ /* 0x000fc80000400000 */
[----:B------:R-:W-:Y:S01]  /*2980*/  FFMA R101, R26, R23, R5 ;  /* 0x000000171a657223 */ /* 0x000fe20000000005 */
[----:B------:R-:W-:-:S04]  /*2990*/  IMAD.IADD R5, R103, 0x1, R21 ;  /* 0x0000000167057824 */ /* 0x000fc800078e0215 */
[----:B------:R-:W-:Y:S02]  /*29a0*/  F2FP.TF32.F32.PACK_B R101, R101 ;  /* 0x00000065ff65723e */ /* 0x000fe400024050ff */
[----:B------:R-:W-:-:S03]  /*29b0*/  LEA.HI.X R9, R20, R115, R5, 0x2, P3 ;  /* 0x0000007314097211 */ /* 0x000fc600018f1405 */
[----:B------:R2:W-:Y:S01]  /*29c0*/  @P0 STG.E desc[UR36][R12.64], R101 ;  /* 0x000000650c000986 */ /* 0x0005e2000c101924 */
[----:B------:R-:W-:Y:S05]  /*29d0*/  @!P1 BRA `(.L_x_37) ;  /* 0x0000000000049947 */ /* 0x000fea0003800000 */
[----:B------:R3:W5:Y:S02]  /*29e0*/  LDG.E.LTC128B R24, desc[UR36][R8.64+0x4] ;  /* 0x0000042408187981 */ /* 0x000764000c1e1920 */
.L_x_37:
[----:B------:R-:W-:Y:S05]  /*29f0*/  BSYNC B1 ;  /* 0x0000000000017941 */ /* 0x000fea0003800000 */
.L_x_36:
[----:B-----5:R-:W-:Y:S01]  /*2a00*/  LOP3.LUT R5, R24, 0xffffe000, RZ, 0xc0, !PT ;  /* 0xffffe00018057812 */ /* 0x020fe200078ec0ff */
[----:B------:R-:W-:Y:S01]  /*2a10*/  BSSY B1, `(.L_x_38) ;  /* 0x0000009000017945 */ /* 0x000fe20003800000 */
[----:B------:R-:W-:-:S03]  /*2a20*/  ISETP.GT.AND P0, PT, R4, 0x8, PT ;  /* 0x000000080400780c */ /* 0x000fc60003f04270 */
[----:B------:R-:W-:Y:S01]  /*2a30*/  FMUL R14, R5, R90 ;  /* 0x0000005a050e7220 */ /* 0x000fe20000400000 */
[----:B------:R-:W-:-:S03]  /*2a40*/  ISETP.GT.AND P2, PT, R3, RZ, P0 ;  /* 0x000000ff0300720c */ /* 0x000fc60000744270 */
[----:B------:R-:W-:-:S05]  /*2a50*/  FFMA R27, R27, R23, R14 ;  /* 0x000000171b1b7223 */ /* 0x000fca000000000e */
[----:B------:R-:W-:-:S05]  /*2a60*/  F2FP.TF32.F32.PACK_B R27, R27 ;  /* 0x0000001bff1b723e */ /* 0x000fca00024050ff */
[----:B------:R4:W-:Y:S01]  /*2a70*/  @P1 STG.E desc[UR36][R12.64+0x4], R27 ;  /* 0x0000041b0c001986 */ /* 0x0009e2000c101924 */
[----:B------:R-:W-:Y:S05]  /*2a80*/  @!P2 BRA `(.L_x_39) ;  /* 0x000000000004a947 */ /* 0x000fea0003800000 */
[----:B------:R0:W5:Y:S02]  /*2a90*/  LDG.E.LTC128B R24, desc[UR36][R6.64+0x20] ;  /* 0x0000202406187981 */ /* 0x000164000c1e1920 */
.L_x_39:
[----:B------:R-:W-:Y:S05]  /*2aa0*/  BSYNC B1 ;  /* 0x0000000000017941 */ /* 0x000fea0003800000 */
.L_x_38:
        /* <DEDUP_REMOVED lines=10> */
.L_x_41:
[----:B------:R-:W-:Y:S05]  /*2b50*/  BSYNC B1 ;  /* 0x0000000000017941 */ /* 0x000fea0003800000 */
.L_x_40:
[----:B0----5:R-:W-:Y:S01]  /*2b60*/  LOP3.LUT R5, R24, 0xffffe000, RZ, 0xc0, !PT ;  /* 0xffffe00018057812 */ /* 0x021fe200078ec0ff */
[----:B------:R-:W-:Y:S01]  /*2b70*/  BSSY B1, `(.L_x_42) ;  /* 0x0000008000017945 */ /* 0x000fe20003800000 */
[----:B------:R-:W-:-:S03]  /*2b80*/  ISETP.GT.AND P0, PT, R3, 0x8, P0 ;  /* 0x000000080300780c */ /* 0x000fc60000704270 */
[----:B------:R-:W-:-:S04]  /*2b90*/  FMUL R14, R5, R90 ;  /* 0x0000005a050e7220 */ /* 0x000fc80000400000 */
[----:B------:R-:W-:-:S05]  /*2ba0*/  FFMA R29, R29, R23, R14 ;  /* 0x000000171d1d7223 */ /* 0x000fca000000000e */
[----:B------:R-:W-:-:S05]  /*2bb0*/  F2FP.TF32.F32.PACK_B R29, R29 ;  /* 0x0000001dff1d723e */ /* 0x000fca00024050ff */
[----:B------:R0:W-:Y:S01]  /*2bc0*/  @P3 STG.E desc[UR36][R10.64+0x24], R29 ;  /* 0x0000241d0a003986 */ /* 0x0001e2000c101924 */
[----:B------:R-:W-:Y:S05]  /*2bd0*/  @!P0 BRA `(.L_x_43) ;  /* 0x0000000000048947 */ /* 0x000fea0003800000 */
[----:B------:R0:W5:Y:S02]  /*2be0*/  LDG.E.LTC128B R24, desc[UR36][R8.64+0x20] ;  /* 0x0000202408187981 */ /* 0x000164000c1e1920 */
.L_x_43:
[----:B------:R-:W-:Y:S05]  /*2bf0*/  BSYNC B1 ;  /* 0x0000000000017941 */ /* 0x000fea0003800000 */
.L_x_42:
[----:B-----5:R-:W-:Y:S01]  /*2c00*/  LOP3.LUT R5, R24, 0xffffe000, RZ, 0xc0, !PT ;  /* 0xffffe00018057812 */ /* 0x020fe200078ec0ff */
        /* <DEDUP_REMOVED lines=8> */
.L_x_45:
[----:B------:R-:W-:Y:S05]  /*2c90*/  BSYNC B1 ;  /* 0x0000000000017941 */ /* 0x000fea0003800000 */
.L_x_44:
[----:B0----5:R-:W-:Y:S01]  /*2ca0*/  LOP3.LUT R5, R24, 0xffffe000, RZ, 0xc0, !PT ;  /* 0xffffe00018057812 */ /* 0x021fe200078ec0ff */
        /* <DEDUP_REMOVED lines=9> */
.L_x_47:
[----:B------:R-:W-:Y:S05]  /*2d40*/  BSYNC B1 ;  /* 0x0000000000017941 */ /* 0x000fea0003800000 */
.L_x_46:
        /* <DEDUP_REMOVED lines=10> */
.L_x_49:
[----:B------:R-:W-:Y:S05]  /*2df0*/  BSYNC B1 ;  /* 0x0000000000017941 */ /* 0x000fea0003800000 */
.L_x_48:
        /* <DEDUP_REMOVED lines=9> */
.L_x_51:
[----:B------:R-:W-:Y:S05]  /*2e90*/  BSYNC B1 ;  /* 0x0000000000017941 */ /* 0x000fea0003800000 */
.L_x_50:
        /* <DEDUP_REMOVED lines=9> */
.L_x_53:
[----:B------:R-:W-:Y:S05]  /*2f30*/  BSYNC B1 ;  /* 0x0000000000017941 */ /* 0x000fea0003800000 */
.L_x_52:
        /* <DEDUP_REMOVED lines=10> */
.L_x_55:
[----:B------:R-:W-:Y:S05]  /*2fe0*/  BSYNC B1 ;  /* 0x0000000000017941 */ /* 0x000fea0003800000 */
.L_x_54:
        /* <DEDUP_REMOVED lines=10> */
.L_x_57:
[----:B------:R-:W-:Y:S05]  /*3090*/  BSYNC B1 ;  /* 0x0000000000017941 */ /* 0x000fea0003800000 */
.L_x_56:
        /* <DEDUP_REMOVED lines=9> */
.L_x_59:
[----:B------:R-:W-:Y:S05]  /*3130*/  BSYNC B1 ;  /* 0x0000000000017941 */ /* 0x000fea0003800000 */
.L_x_58:
        /* <DEDUP_REMOVED lines=9> */
.L_x_61:
[----:B------:R-:W-:Y:S05]  /*31d0*/  BSYNC B1 ;  /* 0x0000000000017941 */ /* 0x000fea0003800000 */
.L_x_60:
        /* <DEDUP_REMOVED lines=10> */
.L_x_63:
[----:B------:R-:W-:Y:S05]  /*3280*/  BSYNC B1 ;  /* 0x0000000000017941 */ /* 0x000fea0003800000 */
.L_x_62:
        /* <DEDUP_REMOVED lines=10> */
.L_x_65:
[----:B------:R-:W-:Y:S05]  /*3330*/  BSYNC B1 ;  /* 0x0000000000017941 */ /* 0x000fea0003800000 */
.L_x_64:
        /* <DEDUP_REMOVED lines=9> */
.L_x_67:
[----:B------:R-:W-:Y:S05]  /*33d0*/  BSYNC B1 ;  /* 0x0000000000017941 */ /* 0x000fea0003800000 */
.L_x_66:
        /* <DEDUP_REMOVED lines=9> */
.L_x_69:
[----:B------:R-:W-:Y:S05]  /*3470*/  BSYNC B1 ;  /* 0x0000000000017941 */ /* 0x000fea0003800000 */
.L_x_68:
        /* <DEDUP_REMOVED lines=10> */
.L_x_71:
[----:B------:R-:W-:Y:S05]  /*3520*/  BSYNC B1 ;  /* 0x0000000000017941 */ /* 0x000fea0003800000 */
.L_x_70:
        /* <DEDUP_REMOVED lines=10> */
.L_x_73:
[----:B------:R-:W-:Y:S05]  /*35d0*/  BSYNC B1 ;  /* 0x0000000000017941 */ /* 0x000fea0003800000 */
.L_x_72:
        /* <DEDUP_REMOVED lines=9> */
.L_x_75:
[----:B------:R-:W-:Y:S05]  /*3670*/  BSYNC B1 ;  /* 0x0000000000017941 */ /* 0x000fea0003800000 */
.L_x_74:
        /* <DEDUP_REMOVED lines=9> */
.L_x_77:
[----:B------:R-:W-:Y:S05]  /*3710*/  BSYNC B1 ;  /* 0x0000000000017941 */ /* 0x000fea0003800000 */
.L_x_76:
        /* <DEDUP_REMOVED lines=10> */
.L_x_79:
[----:B------:R-:W-:Y:S05]  /*37c0*/  BSYNC B1 ;  /* 0x0000000000017941 */ /* 0x000fea0003800000 */
.L_x_78:
        /* <DEDUP_REMOVED lines=10> */
.L_x_81:
[----:B------:R-:W-:Y:S05]  /*3870*/  BSYNC B1 ;  /* 0x0000000000017941 */ /* 0x000fea0003800000 */
.L_x_80:
        /* <DEDUP_REMOVED lines=9> */
.L_x_83:
[----:B------:R-:W-:Y:S05]  /*3910*/  BSYNC B1 ;  /* 0x0000000000017941 */ /* 0x000fea0003800000 */
.L_x_82:
        /* <DEDUP_REMOVED lines=9> */
.L_x_85:
[----:B------:R-:W-:Y:S05]  /*39b0*/  BSYNC B1 ;  /* 0x0000000000017941 */ /* 0x000fea0003800000 */
.L_x_84:
        /* <DEDUP_REMOVED lines=10> */
.L_x_87:
[----:B------:R-:W-:Y:S05]  /*3a60*/  BSYNC B1 ;  /* 0x0000000000017941 */ /* 0x000fea0003800000 */
.L_x_86:
        /* <DEDUP_REMOVED lines=10> */
.L_x_89:
[----:B------:R-:W-:Y:S05]  /*3b10*/  BSYNC B1 ;  /* 0x0000000000017941 */ /* 0x000fea0003800000 */
.L_x_88:
        /* <DEDUP_REMOVED lines=9> */
.L_x_91:
[----:B------:R-:W-:Y:S05]  /*3bb0*/  BSYNC B1 ;  /* 0x0000000000017941 */ /* 0x000fea0003800000 */
.L_x_90:
        /* <DEDUP_REMOVED lines=9> */
.L_x_93:
[----:B------:R-:W-:Y:S05]  /*3c50*/  BSYNC B1 ;  /* 0x0000000000017941 */ /* 0x000fea0003800000 */
.L_x_92:
        /* <DEDUP_REMOVED lines=10> */
.L_x_95:
[----:B------:R-:W-:Y:S05]  /*3d00*/  BSYNC B1 ;  /* 0x0000000000017941 */ /* 0x000fea0003800000 */
.L_x_94:
        /* <DEDUP_REMOVED lines=10> */
.L_x_97:
[----:B------:R-:W-:Y:S05]  /*3db0*/  BSYNC B1 ;  /* 0x0000000000017941 */ /* 0x000fea0003800000 */
.L_x_96:
        /* <DEDUP_REMOVED lines=9> */
.L_x_99:
[----:B------:R-:W-:Y:S05]  /*3e50*/  BSYNC B1 ;  /* 0x0000000000017941 */ /* 0x000fea0003800000 */
.L_x_98:
        /* <DEDUP_REMOVED lines=9> */
.L_x_101:
[----:B------:R-:W-:Y:S05]  /*3ef0*/  BSYNC B1 ;  /* 0x0000000000017941 */ /* 0x000fea0003800000 */
.L_x_100:
        /* <DEDUP_REMOVED lines=10> */
.L_x_103:
[----:B------:R-:W-:Y:S05]  /*3fa0*/  BSYNC B1 ;  /* 0x0000000000017941 */ /* 0x000fea0003800000 */
.L_x_102:
        /* <DEDUP_REMOVED lines=10> */
.L_x_105:
[----:B------:R-:W-:Y:S05]  /*4050*/  BSYNC B1 ;  /* 0x0000000000017941 */ /* 0x000fea0003800000 */
.L_x_104:
        /* <DEDUP_REMOVED lines=9> */
.L_x_107:
[----:B------:R-:W-:Y:S05]  /*40f0*/  BSYNC B1 ;  /* 0x0000000000017941 */ /* 0x000fea0003800000 */
.L_x_106:
        /* <DEDUP_REMOVED lines=9> */
.L_x_109:
[----:B------:R-:W-:Y:S05]  /*4190*/  BSYNC B1 ;  /* 0x0000000000017941 */ /* 0x000fea0003800000 */
.L_x_108:
        /* <DEDUP_REMOVED lines=10> */
.L_x_111:
[----:B------:R-:W-:Y:S05]  /*4240*/  BSYNC B1 ;  /* 0x0000000000017941 */ /* 0x000fea0003800000 */
.L_x_110:
        /* <DEDUP_REMOVED lines=10> */
.L_x_113:
[----:B------:R-:W-:Y:S05]  /*42f0*/  BSYNC B1 ;  /* 0x0000000000017941 */ /* 0x000fea0003800000 */
.L_x_112:
        /* <DEDUP_REMOVED lines=9> */
.L_x_115:
[----:B------:R-:W-:Y:S05]  /*4390*/  BSYNC B1 ;  /* 0x0000000000017941 */ /* 0x000fea0003800000 */
.L_x_114:
        /* <DEDUP_REMOVED lines=9> */
.L_x_117:
[----:B------:R-:W-:Y:S05]  /*4430*/  BSYNC B1 ;  /* 0x0000000000017941 */ /* 0x000fea0003800000 */
.L_x_116:
        /* <DEDUP_REMOVED lines=10> */
.L_x_119:
[----:B------:R-:W-:Y:S05]  /*44e0*/  BSYNC B1 ;  /* 0x0000000000017941 */ /* 0x000fea0003800000 */
.L_x_118:
        /* <DEDUP_REMOVED lines=10> */
.L_x_121:
[----:B------:R-:W-:Y:S05]  /*4590*/  BSYNC B1 ;  /* 0x0000000000017941 */ /* 0x000fea0003800000 */
.L_x_120:
        /* <DEDUP_REMOVED lines=9> */
.L_x_123:
[----:B------:R-:W-:Y:S05]  /*4630*/  BSYNC B1 ;  /* 0x0000000000017941 */ /* 0x000fea0003800000 */
.L_x_122:
        /* <DEDUP_REMOVED lines=9> */
.L_x_125:
[----:B------:R-:W-:Y:S05]  /*46d0*/  BSYNC B1 ;  /* 0x0000000000017941 */ /* 0x000fea0003800000 */
.L_x_124:
        /* <DEDUP_REMOVED lines=10> */
.L_x_127:
[----:B------:R-:W-:Y:S05]  /*4780*/  BSYNC B1 ;  /* 0x0000000000017941 */ /* 0x000fea0003800000 */
.L_x_126:
        /* <DEDUP_REMOVED lines=10> */
.L_x_129:
[----:B------:R-:W-:Y:S05]  /*4830*/  BSYNC B1 ;  /* 0x0000000000017941 */ /* 0x000fea0003800000 */
.L_x_128:
        /* <DEDUP_REMOVED lines=9> */
.L_x_131:
[----:B------:R-:W-:Y:S05]  /*48d0*/  BSYNC B1 ;  /* 0x0000000000017941 */ /* 0x000fea0003800000 */
.L_x_130:
        /* <DEDUP_REMOVED lines=9> */
.L_x_133:
[----:B------:R-:W-:Y:S05]  /*4970*/  BSYNC B1 ;  /* 0x0000000000017941 */ /* 0x000fea0003800000 */
.L_x_132:
        /* <DEDUP_REMOVED lines=10> */
.L_x_135:
[----:B------:R-:W-:Y:S05]  /*4a20*/  BSYNC B1 ;  /* 0x0000000000017941 */ /* 0x000fea0003800000 */
.L_x_134:
        /* <DEDUP_REMOVED lines=10> */
.L_x_137:
[----:B------:R-:W-:Y:S05]  /*4ad0*/  BSYNC B1 ;  /* 0x0000000000017941 */ /* 0x000fea0003800000 */
.L_x_136:
        /* <DEDUP_REMOVED lines=9> */
.L_x_139:
[----:B------:R-:W-:Y:S05]  /*4b70*/  BSYNC B1 ;  /* 0x0000000000017941 */ /* 0x000fea0003800000 */
.L_x_138:
        /* <DEDUP_REMOVED lines=9> */
.L_x_141:
[----:B------:R-:W-:Y:S05]  /*4c10*/  BSYNC B1 ;  /* 0x0000000000017941 */ /* 0x000fea0003800000 */
.L_x_140:
        /* <DEDUP_REMOVED lines=10> */
.L_x_143:
[----:B------:R-:W-:Y:S05]  /*4cc0*/  BSYNC B1 ;  /* 0x0000000000017941 */ /* 0x000fea0003800000 */
.L_x_142:
        /* <DEDUP_REMOVED lines=10> */
.L_x_145:
[----:B------:R-:W-:Y:S05]  /*4d70*/  BSYNC B1 ;  /* 0x0000000000017941 */ /* 0x000fea0003800000 */
.L_x_144:
        /* <DEDUP_REMOVED lines=9> */
.L_x_147:
[----:B------:R-:W-:Y:S05]  /*4e10*/  BSYNC B1 ;  /* 0x0000000000017941 */ /* 0x000fea0003800000 */
.L_x_146:
        /* <DEDUP_REMOVED lines=9> */
.L_x_149:
[----:B------:R-:W-:Y:S05]  /*4eb0*/  BSYNC B1 ;  /* 0x0000000000017941 */ /* 0x000fea0003800000 */
.L_x_148:
        /* <DEDUP_REMOVED lines=10> */
.L_x_151:
[----:B------:R-:W-:Y:S05]  /*4f60*/  BSYNC B1 ;  /* 0x0000000000017941 */ /* 0x000fea0003800000 */
.L_x_150:
[----:B-----5:R-:W-:Y:S01]  /*4f70*/  LOP3.LUT R5, R24, 0xffffe000, RZ, 0xc0, !PT ;  /* 0xffffe00018057812 */ /* 0x020fe200078ec0ff */
[----:B------:R-:W-:Y:S01]  /*4f80*/  BSSY B1, `(.L_x_152) ;  /* 0x000000b000017945 */ /* 0x000fe20003800000 */
[----:B------:R-:W-:Y:S01]  /*4f90*/  ISETP.GT.AND P1, PT, R4, 0x79, PT ;  /* 0x000000790400780c */ /* 0x000fe20003f24270 */
[----:B------:R-:W-:Y:S02]  /*4fa0*/  @P2 IMAD.MOV.U32 R4, RZ, RZ, R10 ;  /* 0x000000ffff042224 */ /* 0x000fe400078e000a */
[----:B------:R-:W-:Y:S01]  /*4fb0*/  FMUL R5, R5, R90 ;  /* 0x0000005a05057220 */ /* 0x000fe20000400000 */
[----:B------:R-:W-:-:S03]  /*4fc0*/  ISETP.GT.AND P3, PT, R3, RZ, P1 ;  /* 0x000000ff0300720c */ /* 0x000fc60000f64270 */
[----:B------:R-:W-:Y:S01]  /*4fd0*/  FFMA R15, R84, R23, R5 ;  /* 0x00000017540f7223 */ /* 0x000fe20000000005 */
[----:B------:R-:W-:-:S04]  /*4fe0*/  @P2 IMAD.MOV.U32 R5, RZ, RZ, R11 ;  /* 0x000000ffff052224 */ /* 0x000fc800078e000b */
[----:B------:R-:W-:-:S05]  /*4ff0*/  F2FP.TF32.F32.PACK_B R15, R15 ;  /* 0x0000000fff0f723e */ /* 0x000fca00024050ff */
[----:B------:R0:W-:Y:S01]  /*5000*/  @P2 STG.E desc[UR36][R4.64+0x1e0], R15 ;  /* 0x0001e00f04002986 */ /* 0x0001e2000c101924 */
[----:B------:R-:W-:Y:S05]  /*5010*/  @!P3 BRA `(.L_x_153) ;  /* 0x000000000004b947 */ /* 0x000fea0003800000 */
[----:B------:R0:W5:Y:S02]  /*5020*/  LDG.E.LTC128B R24, desc[UR36][R6.64+0x1e4] ;  /* 0x0001e42406187981 */ /* 0x000164000c1e1920 */
.L_x_153:
[----:B------:R-:W-:Y:S05]  /*5030*/  BSYNC B1 ;  /* 0x0000000000017941 */ /* 0x000fea0003800000 */
.L_x_152:
        /* <DEDUP_REMOVED lines=9> */
.L_x_155:
[----:B------:R-:W-:Y:S05]  /*50d0*/  BSYNC B1 ;  /* 0x0000000000017941 */ /* 0x000fea0003800000 */
.L_x_154:
[----:B-----5:R-:W-:Y:S01]  /*50e0*/  LOP3.LUT R5, R24, 0xffffe000, RZ, 0xc0, !PT ;  /* 0xffffe00018057812 */ /* 0x020fe200078ec0ff */
[----:B------:R-:W-:Y:S01]  /*50f0*/  @P0 IMAD.MOV.U32 R4, RZ, RZ, R12 ;  /* 0x000000ffff040224 */ /* 0x000fe200078e000c */
[----:B------:R-:W-:Y:S01]  /*5100*/  ISETP.GT.AND P1, PT, R3, 0x8, P1 ;  /* 0x000000080300780c */ /* 0x000fe20000f24270 */
[----:B------:R-:W-:Y:S02]  /*5110*/  BSSY B1, `(.L_x_156) ;  /* 0x0000008000017945 */ /* 0x000fe40003800000 */
[----:B------:R-:W-:-:S04]  /*5120*/  FMUL R5, R5, R90 ;  /* 0x0000005a05057220 */ /* 0x000fc80000400000 */
[----:B-1----:R-:W-:Y:S01]  /*5130*/  FFMA R7, R86, R23, R5 ;  /* 0x0000001756077223 */ /* 0x002fe20000000005 */
[----:B------:R-:W-:-:S04]  /*5140*/  @P0 IMAD.MOV.U32 R5, RZ, RZ, R13 ;  /* 0x000000ffff050224 */ /* 0x000fc800078e000d */
[----:B------:R-:W-:-:S05]  /*5150*/  F2FP.TF32.F32.PACK_B R7, R7 ;  /* 0x00000007ff07723e */ /* 0x000fca00024050ff */
[----:B------:R1:W-:Y:S01]  /*5160*/  @P0 STG.E desc[UR36][R4.64+0x1e0], R7 ;  /* 0x0001e00704000986 */ /* 0x0003e2000c101924 */
[----:B------:R-:W-:Y:S05]  /*5170*/  @!P1 BRA `(.L_x_157) ;  /* 0x0000000000049947 */ /* 0x000fea0003800000 */
[----:B------:R0:W5:Y:S02]  /*5180*/  LDG.E.LTC128B R24, desc[UR36][R8.64+0x1e4] ;  /* 0x0001e42408187981 */ /* 0x000164000c1e1920 */
.L_x_157:
[----:B------:R-:W-:Y:S05]  /*5190*/  BSYNC B1 ;  /* 0x0000000000017941 */ /* 0x000fea0003800000 */
.L_x_156:
[----:B------:R-:W-:Y:S05]  /*51a0*/  @!P1 BRA `(.L_x_158) ;  /* 0x0000001000e89947 */ /* 0x000fea0003800000 */
[----:B-----5:R-:W-:-:S05]  /*51b0*/  LOP3.LUT R3, R24, 0xffffe000, RZ, 0xc0, !PT ;  /* 0xffffe00018037812 */ /* 0x020fca00078ec0ff */
[----:B-1----:R-:W-:-:S04]  /*51c0*/  FMUL R4, R3, R90 ;  /* 0x0000005a03047220 */ /* 0x002fc80000400000 */
[----:B------:R-:W-:-:S05]  /*51d0*/  FFMA R87, R87, R23, R4 ;  /* 0x0000001757577223 */ /* 0x000fca0000000004 */
[----:B------:R-:W-:-:S05]  /*51e0*/  F2FP.TF32.F32.PACK_B R87, R87 ;  /* 0x00000057ff57723e */ /* 0x000fca00024050ff */
[----:B------:R1:W-:Y:S01]  /*51f0*/  STG.E desc[UR36][R12.64+0x1e4], R87 ;  /* 0x0001e4570c007986 */ /* 0x0003e2000c101924 */
[----:B------:R-:W-:Y:S05]  /*5200*/  BRA `(.L_x_158) ;  /* 0x0000001000d07947 */ /* 0x000fea0003800000 */
.L_x_33:
[----:B------:R-:W-:Y:S01]  /*5210*/  ISETP.GT.AND P4, PT, R4, 0x1, PT ;  /* 0x000000010400780c */ /* 0x000fe20003f84270 */
[----:B------:R-:W-:Y:S01]  /*5220*/  ULDC.64 UR4, c[0x0][0x5c0] ;  /* 0x0001700000047ab9 */ /* 0x000fe20000000a00 */
[-C--:B------:R-:W-:Y:S01]  /*5230*/  FMUL R5, R24, R23.reuse ;  /* 0x0000001718057220 */ /* 0x080fe20000400000 */
[----:B------:R-:W-:Y:S01]  /*5240*/  LEA R6, P3, R106, UR4, 0x2 ;  /* 0x000000046a067c11 */ /* 0x000fe2000f8610ff */
[-C--:B------:R-:W-:Y:S01]  /*5250*/  FMUL R25, R25, R23.reuse ;  /* 0x0000001719197220 */ /* 0x080fe20000400000 */
[----:B------:R-:W-:Y:S01]  /*5260*/  ISETP.GT.AND P1, PT, R3, RZ, P4 ;  /* 0x000000ff0300720c */ /* 0x000fe20002724270 */
[-C--:B------:R-:W-:Y:S01]  /*5270*/  FMUL R11, R26, R23.reuse ;  /* 0x000000171a0b7220 */ /* 0x080fe20000400000 */
[----:B------:R-:W-:Y:S01]  /*5280*/  LEA.HI.X R7, R106, UR5, R117, 0x2, P3 ;  /* 0x000000056a077c11 */ /* 0x000fe200098f1475 */
[----:B------:R-:W-:Y:S01]  /*5290*/  FMUL R27, R27, R23 ;  /* 0x000000171b1b7220 */ /* 0x000fe20000400000 */
[----:B------:R-:W-:Y:S01]  /*52a0*/  F2FP.TF32.F32.PACK_B R5, R5 ;  /* 0x00000005ff05723e */ /* 0x000fe200024050ff */
[----:B------:R-:W-:Y:S01]  /*52b0*/  FMUL R29, R29, R23 ;  /* 0x000000171d1d7220 */ /* 0x000fe20000400000 */
[----:B------:R-:W-:Y:S01]  /*52c0*/  F2FP.TF32.F32.PACK_B R25, R25 ;  /* 0x00000019ff19723e */ /* 0x000fe200024050ff */
[-C--:B------:R-:W-:Y:S01]  /*52d0*/  FMUL R31, R31, R23.reuse ;  /* 0x000000171f1f7220 */ /* 0x080fe20000400000 */
[C---:B------:R-:W-:Y:S01]  /*52e0*/  SHF.L.U64.HI R9, R91.reuse, 0x2, R92 ;  /* 0x000000025b097819 */ /* 0x040fe2000001025c */
[----:B------:R0:W-:Y:S01]  /*52f0*/  @P2 STG.E desc[UR36][R6.64], R5 ;  /* 0x0000000506002986 */ /* 0x0001e2000c101924 */
[----:B------:R-:W-:Y:S01]  /*5300*/  LEA R8, P3, R91, R6, 0x2 ;  /* 0x000000065b087211 */ /* 0x000fe200078610ff */
[-C--:B------:R-:W-:Y:S01]  /*5310*/  FMUL R13, R32, R23.reuse ;  /* 0x00000017200d7220 */ /* 0x080fe20000400000 */
[C---:B------:R-:W-:Y:S01]  /*5320*/  ISETP.GT.AND P2, PT, R4.reuse, 0x8, PT ;  /* 0x000000080400780c */ /* 0x040fe20003f44270 */
[----:B------:R-:W-:Y:S01]  /*5330*/  @P1 STG.E desc[UR36][R6.64+0x4], R25 ;  /* 0x0000041906001986 */ /* 0x000fe2000c101924 */
[----:B------:R-:W-:Y:S01]  /*5340*/  ISETP.GT.AND P1, PT, R4, 0x9, PT ;  /* 0x000000090400780c */ /* 0x000fe20003f24270 */
[----:B------:R-:W-:Y:S01]  /*5350*/  IMAD.X R9, R9, 0x1, R7, P3 ;  /* 0x0000000109097824 */ /* 0x000fe200018e0607 */
[----:B------:R-:W-:Y:S01]  /*5360*/  ISETP.GT.AND P0, PT, R3, 0x8, P0 ;  /* 0x000000080300780c */ /* 0x000fe20000704270 */
[-C--:B------:R-:W-:Y:S01]  /*5370*/  FMUL R33, R33, R23.reuse ;  /* 0x0000001721217220 */ /* 0x080fe20000400000 */
[----:B------:R-:W-:Y:S01]  /*5380*/  ISETP.GT.AND P4, PT, R3, 0x8, P4 ;  /* 0x000000080300780c */ /* 0x000fe20002784270 */
[-C--:B------:R-:W-:Y:S01]  /*5390*/  FMUL R35, R35, R23.reuse ;  /* 0x0000001723237220 */ /* 0x080fe20000400000 */
[C---:B------:R-:W-:Y:S01]  /*53a0*/  ISETP.GT.AND P5, PT, R3.reuse, RZ, P2 ;  /* 0x000000ff0300720c */ /* 0x040fe200017a4270 */
[-C--:B0-----:R-:W-:Y:S01]  /*53b0*/  FMUL R5, R28, R23.reuse ;  /* 0x000000171c057220 */ /* 0x081fe20000400000 */
[----:B------:R-:W-:Y:S01]  /*53c0*/  ISETP.GT.AND P3, PT, R3, RZ, P1 ;  /* 0x000000ff0300720c */ /* 0x000fe20000f64270 */
[----:B------:R-:W-:Y:S01]  /*53d0*/  FMUL R37, R37, R23 ;  /* 0x0000001725257220 */ /* 0x000fe20000400000 */
[----:B------:R-:W-:Y:S01]  /*53e0*/  F2FP.TF32.F32.PACK_B R11, R11 ;  /* 0x0000000bff0b723e */ /* 0x000fe200024050ff */
[----:B------:R-:W-:Y:S01]  /*53f0*/  FMUL R39, R39, R23 ;  /* 0x0000001727277220 */ /* 0x000fe20000400000 */
[----:B------:R-:W-:Y:S01]  /*5400*/  F2FP.TF32.F32.PACK_B R27, R27 ;  /* 0x0000001bff1b723e */ /* 0x000fe200024050ff */
[----:B------:R-:W-:Y:S01]  /*5410*/  FMUL R41, R41, R23 ;  /* 0x0000001729297220 */ /* 0x000fe20000400000 */
[----:B------:R-:W-:Y:S01]  /*5420*/  F2FP.TF32.F32.PACK_B R5, R5 ;  /* 0x00000005ff05723e */ /* 0x000fe200024050ff */
[----:B------:R0:W-:Y:S01]  /*5430*/  @P0 STG.E desc[UR36][R8.64], R11 ;  /* 0x0000000b08000986 */ /* 0x0001e2000c101924 */
[----:B------:R-:W-:Y:S01]  /*5440*/  F2FP.TF32.F32.PACK_B R29, R29 ;  /* 0x0000001dff1d723e */ /* 0x000fe200024050ff */
[-C--:B------:R-:W-:Y:S01]  /*5450*/  FMUL R43, R43, R23.reuse ;  /* 0x000000172b2b7220 */ /* 0x080fe20000400000 */
[C---:B------:R-:W-:Y:S01]  /*5460*/  ISETP.GT.AND P0, PT, R4.reuse, 0x10, PT ;  /* 0x000000100400780c */ /* 0x040fe20003f04270 */
[----:B------:R-:W-:Y:S01]  /*5470*/  @P4 STG.E desc[UR36][R8.64+0x4], R27 ;  /* 0x0000041b08004986 */ /* 0x000fe2000c101924 */
[----:B------:R-:W-:Y:S01]  /*5480*/  ISETP.GT.AND P2, PT, R3, 0x8, P2 ;  /* 0x000000080300780c */ /* 0x000fe20001744270 */
[-C--:B------:R-:W-:Y:S01]  /*5490*/  FMUL R45, R45, R23.reuse ;  /* 0x000000172d2d7220 */ /* 0x080fe20000400000 */
[C---:B------:R-:W-:Y:S01]  /*54a0*/  ISETP.GT.AND P1, PT, R3.reuse, 0x8, P1 ;  /* 0x000000080300780c */ /* 0x040fe20000f24270 */
[----:B------:R1:W-:Y:S01]  /*54b0*/  @P5 STG.E desc[UR36][R6.64+0x20], R5 ;  /* 0x0000200506005986 */ /* 0x0003e2000c101924 */
[----:B------:R-:W-:Y:S01]  /*54c0*/  ISETP.GT.AND P5, PT, R3, RZ, P0 ;  /* 0x000000ff0300720c */ /* 0x000fe200007a4270 */
[----:B------:R-:W-:Y:S01]  /*54d0*/  FMUL R47, R47, R23 ;  /* 0x000000172f2f7220 */ /* 0x000fe20000400000 */
[----:B------:R-:W-:Y:S01]  /*54e0*/  F2FP.TF32.F32.PACK_B R31, R31 ;  /* 0x0000001fff1f723e */ /* 0x000fe200024050ff */
[----:B------:R-:W-:Y:S01]  /*54f0*/  @P3 STG.E desc[UR36][R6.64+0x24], R29 ;  /* 0x0000241d06003986 */ /* 0x000fe2000c101924 */
[----:B------:R-:W-:Y:S01]  /*5500*/  ISETP.GT.AND P3, PT, R4, 0x11, PT ;  /* 0x000000110400780c */ /* 0x000fe20003f64270 */
[----:B0-----:R-:W-:Y:S01]  /*5510*/  FMUL R11, R30, R23 ;  /* 0x000000171e0b7220 */ /* 0x001fe20000400000 */
[----:B------:R-:W-:Y:S01]  /*5520*/  F2FP.TF32.F32.PACK_B R13, R13 ;  /* 0x0000000dff0d723e */ /* 0x000fe200024050ff */
[-C--:B------:R-:W-:Y:S01]  /*5530*/  FMUL R49, R49, R23.reuse ;  /* 0x0000001731317220 */ /* 0x080fe20000400000 */
[----:B------:R-:W-:Y:S01]  /*5540*/  ISETP.GT.AND P4, PT, R3, RZ, P3 ;  /* 0x000000ff0300720c */ /* 0x000fe20001f84270 */
[----:B------:R-:W-:Y:S01]  /*5550*/  FMUL R51, R51, R23 ;  /* 0x0000001733337220 */ /* 0x000fe20000400000 */
[----:B------:R-:W-:Y:S01]  /*5560*/  F2FP.TF32.F32.PACK_B R11, R11 ;  /* 0x0000000bff0b723e */ /* 0x000fe200024050ff */
[----:B-1----:R-:W-:Y:S01]  /*5570*/  FMUL R5, R34, R23 ;  /* 0x0000001722057220 */ /* 0x002fe20000400000 */
[----:B------:R-:W-:Y:S01]  /*5580*/  F2FP.TF32.F32.PACK_B R33, R33 ;  /* 0x00000021ff21723e */ /* 0x000fe200024050ff */
[-C--:B------:R-:W-:Y:S01]  /*5590*/  FMUL R53, R53, R23.reuse ;  /* 0x0000001735357220 */ /* 0x080fe20000400000 */
[----:B------:R-:W-:Y:S01]  /*55a0*/  ISETP.GT.AND P0, PT, R3, 0x8, P0 ;  /* 0x000000080300780c */ /* 0x000fe20000704270 */
[----:B------:R0:W-:Y:S01]  /*55b0*/  @P2 STG.E desc[UR36][R8.64+0x20], R11 ;  /* 0x0000200b08002986 */ /* 0x0001e2000c101924 */
[C---:B------:R-:W-:Y:S01]  /*55c0*/  ISETP.GT.AND P2, PT, R4.reuse, 0x19, PT ;  /* 0x000000190400780c */ /* 0x040fe20003f44270 */
[----:B------:R-:W-:Y:S01]  /*55d0*/  FMUL R55, R55, R23 ;  /* 0x0000001737377220 */ /* 0x000fe20000400000 */
[----:B------:R-:W-:Y:S01]  /*55e0*/  F2FP.TF32.F32.PACK_B R5, R5 ;  /* 0x00000005ff05723e */ /* 0x000fe200024050ff */
[----:B------:R-:W-:Y:S01]  /*55f0*/  @P1 STG.E desc[UR36][R8.64+0x24], R31 ;  /* 0x0000241f08001986 */ /* 0x000fe2000c101924 */
[----:B------:R-:W-:Y:S01]  /*5600*/  ISETP.GT.AND P1, PT, R4, 0x18, PT ;  /* 0x000000180400780c */ /* 0x000fe20003f24270 */
[----:B------:R-:W-:Y:S01]  /*5610*/  FMUL R57, R57, R23 ;  /* 0x0000001739397220 */ /* 0x000fe20000400000 */
[----:B------:R-:W-:Y:S01]  /*5620*/  F2FP.TF32.F32.PACK_B R35, R35 ;  /* 0x00000023ff23723e */ /* 0x000fe200024050ff */
[----:B------:R1:W-:Y:S01]  /*5630*/  @P5 STG.E desc[UR36][R6.64+0x40], R13 ;  /* 0x0000400d06005986 */ /* 0x0003e2000c101924 */
[----:B------:R-:W-:Y:S01]  /*5640*/  ISETP.GT.AND P5, PT, R3, RZ, P1 ;  /* 0x000000ff0300720c */ /* 0x000fe20000fa4270 */
[----:B------:R-:W-:Y:S01]  /*5650*/  FMUL R59, R59, R23 ;  /* 0x000000173b3b7220 */ /* 0x000fe20000400000 */
[----:B------:R-:W-:Y:S01]  /*5660*/  F2FP.TF32.F32.PACK_B R37, R37 ;  /* 0x00000025ff25723e */ /* 0x000fe200024050ff */
[----:B------:R-:W-:Y:S01]  /*5670*/  @P4 STG.E desc[UR36][R6.64+0x44], R33 ;  /* 0x0000442106004986 */ /* 0x000fe2000c101924 */
[C---:B------:R-:W-:Y:S01]  /*5680*/  ISETP.GT.AND P4, PT, R3.reuse, 0x8, P3 ;  /* 0x000000080300780c */ /* 0x040fe20001f84270 */
[-C--:B0-----:R-:W-:Y:S01]  /*5690*/  FMUL R11, R36, R23.reuse ;  /* 0x00000017240b7220 */ /* 0x081fe20000400000 */
[----:B------:R-:W-:Y:S01]  /*56a0*/  ISETP.GT.AND P3, PT, R3, RZ, P2 ;  /* 0x000000ff0300720c */ /* 0x000fe20001764270 */
[----:B------:R0:W-:Y:S01]  /*56b0*/  @P0 STG.E desc[UR36][R8.64+0x40], R5 ;  /* 0x0000400508000986 */ /* 0x0001e2000c101924 */
[----:B------:R-:W-:Y:S01]  /*56c0*/  ISETP.GT.AND P0, PT, R4, 0x20, PT ;  /* 0x000000200400780c */ /* 0x000fe20003f04270 */
[----:B------:R-:W-:Y:S01]  /*56d0*/  FMUL R61, R61, R23 ;  /* 0x000000173d3d7220 */ /* 0x000fe20000400000 */
[----:B------:R-:W-:Y:S01]  /*56e0*/  F2FP.TF32.F32.PACK_B R11, R11 ;  /* 0x0000000bff0b723e */ /* 0x000fe200024050ff */
[-C--:B-1----:R-:W-:Y:S01]  /*56f0*/  FMUL R13, R40, R23.reuse ;  /* 0x00000017280d7220 */ /* 0x082fe20000400000 */
[----:B------:R-:W-:Y:S01]  /*5700*/  ISETP.GT.AND P1, PT, R3, 0x8, P1 ;  /* 0x000000080300780c */ /* 0x000fe20000f24270 */
[----:B------:R-:W-:Y:S01]  /*5710*/  FMUL R63, R63, R23 ;  /* 0x000000173f3f7220 */ /* 0x000fe20000400000 */
[----:B------:R-:W-:Y:S01]  /*5720*/  F2FP.TF32.F32.PACK_B R39, R39 ;  /* 0x00000027ff27723e */ /* 0x000fe200024050ff */
[----:B------:R-:W-:Y:S01]  /*5730*/  FMUL R65, R65, R23 ;  /* 0x0000001741417220 */ /* 0x000fe20000400000 */
[----:B------:R-:W-:Y:S01]  /*5740*/  F2FP.TF32.F32.PACK_B R13, R13 ;  /* 0x0000000dff0d723e */ /* 0x000fe200024050ff */
[----:B------:R-:W-:Y:S01]  /*5750*/  @P4 STG.E desc[UR36][R8.64+0x44], R35 ;  /* 0x0000442308004986 */ /* 0x000fe2000c101924 */
[C---:B------:R-:W-:Y:S01]  /*5760*/  ISETP.GT.AND P4, PT, R3.reuse, 0x8, P2 ;  /* 0x000000080300780c */ /* 0x040fe20001784270 */
[-C--:B0-----:R-:W-:Y:S01]  /*5770*/  FMUL R5, R38, R23.reuse ;  /* 0x0000001726057220 */ /* 0x081fe20000400000 */
[C---:B------:R-:W-:Y:S01]  /*5780*/  ISETP.GT.AND P2, PT, R4.reuse, 0x21, PT ;  /* 0x000000210400780c */ /* 0x040fe20003f44270 */
[----:B------:R0:W-:Y:S01]  /*5790*/  @P5 STG.E desc[UR36][R6.64+0x60], R11 ;  /* 0x0000600b06005986 */ /* 0x0001e2000c101924 */
[----:B------:R-:W-:Y:S01]  /*57a0*/  ISETP.GT.AND P5, PT, R3, RZ, P0 ;  /* 0x000000ff0300720c */ /* 0x000fe200007a4270 */
[----:B------:R-:W-:Y:S01]  /*57b0*/  FMUL R67, R67, R23 ;  /* 0x0000001743437220 */ /* 0x000fe20000400000 */
[----:B------:R-:W-:Y:S01]  /*57c0*/  F2FP.TF32.F32.PACK_B R5, R5 ;  /* 0x00000005ff05723e */ /* 0x000fe200024050ff */
[----:B------:R-:W-:Y:S01]  /*57d0*/  @P3 STG.E desc[UR36][R6.64+0x64], R37 ;  /* 0x0000642506003986 */ /* 0x000fe2000c101924 */
[----:B------:R-:W-:Y:S01]  /*57e0*/  ISETP.GT.AND P3, PT, R3, RZ, P2 ;  /* 0x000000ff0300720c */ /* 0x000fe20001764270 */
[----:B------:R-:W-:Y:S01]  /*57f0*/  FMUL R69, R69, R23 ;  /* 0x0000001745457220 */ /* 0x000fe20000400000 */
[----:B------:R-:W-:Y:S01]  /*5800*/  F2FP.TF32.F32.PACK_B R41, R41 ;  /* 0x00000029ff29723e */ /* 0x000fe200024050ff */
[----:B------:R1:W-:Y:S01]  /*5810*/  @P1 STG.E desc[UR36][R8.64+0x60], R5 ;  /* 0x0000600508001986 */ /* 0x0003e2000c101924 */
[----:B------:R-:W-:Y:S01]  /*5820*/  ISETP.GT.AND P1, PT, R4, 0x28, PT ;  /* 0x000000280400780c */ /* 0x000fe20003f24270 */
[-C--:B------:R-:W-:Y:S01]  /*5830*/  FMUL R71, R71, R23.reuse ;  /* 0x0000001747477220 */ /* 0x080fe20000400000 */
[C---:B------:R-:W-:Y:S01]  /*5840*/  ISETP.GT.AND P0, PT, R3.reuse, 0x8, P0 ;  /* 0x000000080300780c */ /* 0x040fe20000704270 */
[----:B------:R-:W-:Y:S01]  /*5850*/  @P4 STG.E desc[UR36][R8.64+0x64], R39 ;  /* 0x0000642708004986 */ /* 0x000fe2000c101924 */
[C---:B------:R-:W-:Y:S01]  /*5860*/  ISETP.GT.AND P4, PT, R3.reuse, 0x8, P2 ;  /* 0x000000080300780c */ /* 0x040fe20001784270 */
[-C--:B0-----:R-:W-:Y:S01]  /*5870*/  FMUL R11, R44, R23.reuse ;  /* 0x000000172c0b7220 */ /* 0x081fe20000400000 */
[----:B------:R-:W-:Y:S01]  /*5880*/  ISETP.GT.AND P2, PT, R4, 0x29, PT ;  /* 0x000000290400780c */ /* 0x000fe20003f44270 */
[----:B------:R0:W-:Y:S01]  /*5890*/  @P5 STG.E desc[UR36][R6.64+0x80], R13 ;  /* 0x0000800d06005986 */ /* 0x0001e2000c101924 */
[----:B------:R-:W-:Y:S01]  /*58a0*/  ISETP.GT.AND P5, PT, R3, RZ, P1 ;  /* 0x000000ff0300720c */ /* 0x000fe20000fa4270 */
[----:B------:R-:W-:Y:S01]  /*58b0*/  FMUL R73, R73, R23 ;  /* 0x0000001749497220 */ /* 0x000fe20000400000 */
[----:B------:R-:W-:Y:S01]  /*58c0*/  F2FP.TF32.F32.PACK_B R43, R43 ;  /* 0x0000002bff2b723e */ /* 0x000fe200024050ff */
[-C--:B-1----:R-:W-:Y:S01]  /*58d0*/  FMUL R5, R42, R23.reuse ;  /* 0x000000172a057220 */ /* 0x082fe20000400000 */
[----:B------:R-:W-:Y:S01]  /*58e0*/  @P3 STG.E desc[UR36][R6.64+0x84], R41 ;  /* 0x0000842906003986 */ /* 0x000fe2000c101924 */
[----:B------:R-:W-:Y:S01]  /*58f0*/  ISETP.GT.AND P3, PT, R3, RZ, P2 ;  /* 0x000000ff0300720c */ /* 0x000fe20001764270 */
[----:B------:R-:W-:Y:S01]  /*5900*/  FMUL R75, R75, R23 ;  /* 0x000000174b4b7220 */ /* 0x000fe20000400000 */
[----:B------:R-:W-:Y:S01]  /*5910*/  F2FP.TF32.F32.PACK_B R11, R11 ;  /* 0x0000000bff0b723e */ /* 0x000fe200024050ff */
[----:B------:R-:W-:Y:S01]  /*5920*/  FMUL R77, R77, R23 ;  /* 0x000000174d4d7220 */ /* 0x000fe20000400000 */
[----:B------:R-:W-:Y:S01]  /*5930*/  F2FP.TF32.F32.PACK_B R5, R5 ;  /* 0x00000005ff05723e */ /* 0x000fe200024050ff */
[----:B------:R-:W-:Y:S01]  /*5940*/  FMUL R79, R79, R23 ;  /* 0x000000174f4f7220 */ /* 0x000fe20000400000 */
[----:B------:R-:W-:Y:S01]  /*5950*/  F2FP.TF32.F32.PACK_B R45, R45 ;  /* 0x0000002dff2d723e */ /* 0x000fe200024050ff */
[-C--:B0-----:R-:W-:Y:S01]  /*5960*/  FMUL R13, R48, R23.reuse ;  /* 0x00000017300d7220 */ /* 0x081fe20000400000 */
[----:B------:R-:W-:Y:S01]  /*5970*/  ISETP.GT.AND P1, PT, R3, 0x8, P1 ;  /* 0x000000080300780c */ /* 0x000fe20000f24270 */
[----:B------:R0:W-:Y:S01]  /*5980*/  @P0 STG.E desc[UR36][R8.64+0x80], R5 ;  /* 0x0000800508000986 */ /* 0x0001e2000c101924 */
[----:B------:R-:W-:Y:S01]  /*5990*/  ISETP.GT.AND P0, PT, R4, 0x30, PT ;  /* 0x000000300400780c */ /* 0x000fe20003f04270 */
[----:B------:R-:W-:Y:S01]  /*59a0*/  FMUL R81, R81, R23 ;  /* 0x0000001751517220 */ /* 0x000fe20000400000 */
[----:B------:R-:W-:Y:S01]  /*59b0*/  F2FP.TF32.F32.PACK_B R47, R47 ;  /* 0x0000002fff2f723e */ /* 0x000fe200024050ff */
[----:B------:R-:W-:Y:S01]  /*59c0*/  @P4 STG.E desc[UR36][R8.64+0x84], R43 ;  /* 0x0000842b08004986 */ /* 0x000fe2000c101924 */
[C---:B------:R-:W-:Y:S01]  /*59d0*/  ISETP.GT.AND P4, PT, R3.reuse, 0x8, P2 ;  /* 0x000000080300780c */ /* 0x040fe20001784270 */
[-C--:B------:R-:W-:Y:S01]  /*59e0*/  FMUL R15, R82, R23.reuse ;  /* 0x00000017520f7220 */ /* 0x080fe20000400000 */
[----:B------:R-:W-:Y:S01]  /*59f0*/  ISETP.GT.AND P2, PT, R4, 0x31, PT ;  /* 0x000000310400780c */ /* 0x000fe20003f44270 */
[----:B------:R1:W-:Y:S01]  /*5a00*/  @P5 STG.E desc[UR36][R6.64+0xa0], R11 ;  /* 0x0000a00b06005986 */ /* 0x0003e2000c101924 */
[----:B------:R-:W-:Y:S01]  /*5a10*/  ISETP.GT.AND P5, PT, R3, RZ, P0 ;  /* 0x000000ff0300720c */ /* 0x000fe200007a4270 */
[----:B------:R-:W-:Y:S01]  /*5a20*/  FMUL R83, R83, R23 ;  /* 0x0000001753537220 */ /* 0x000fe20000400000 */
[----:B------:R-:W-:Y:S01]  /*5a30*/  F2FP.TF32.F32.PACK_B R13, R13 ;  /* 0x0000000dff0d723e */ /* 0x000fe200024050ff */
[-C--:B0-----:R-:W-:Y:S01]  /*5a40*/  FMUL R5, R46, R23.reuse ;  /* 0x000000172e057220 */ /* 0x081fe20000400000 */
[----:B------:R-:W-:Y:S01]  /*5a50*/  @P3 STG.E desc[UR36][R6.64+0xa4], R45 ;  /* 0x0000a42d06003986 */ /* 0x000fe2000c101924 */
[----:B------:R-:W-:Y:S01]  /*5a60*/  ISETP.GT.AND P3, PT, R3, RZ, P2 ;  /* 0x000000ff0300720c */ /* 0x000fe20001764270 */
[----:B------:R-:W-:Y:S01]  /*5a70*/  FMUL R21, R84, R23 ;  /* 0x0000001754157220 */ /* 0x000fe20000400000 */
[----:B------:R-:W-:Y:S01]  /*5a80*/  F2FP.TF32.F32.PACK_B R49, R49 ;  /* 0x00000031ff31723e */ /* 0x000fe200024050ff */
[----:B------:R-:W-:Y:S01]  /*5a90*/  FMUL R85, R85, R23 ;  /* 0x0000001755557220 */ /* 0x000fe20000400000 */
[----:B------:R-:W-:Y:S01]  /*5aa0*/  F2FP.TF32.F32.PACK_B R5, R5 ;  /* 0x00000005ff05723e */ /* 0x000fe200024050ff */
[-C--:B------:R-:W-:Y:S01]  /*5ab0*/  FMUL R87, R87, R23.reuse ;  /* 0x0000001757577220 */ /* 0x080fe20000400000 */
[----:B------:R-:W-:Y:S01]  /*5ac0*/  ISETP.GT.AND P0, PT, R3, 0x8, P0 ;  /* 0x000000080300780c */ /* 0x000fe20000704270 */
[----:B-1----:R-:W-:Y:S01]  /*5ad0*/  FMUL R11, R52, R23 ;  /* 0x00000017340b7220 */ /* 0x002fe20000400000 */
[----:B------:R-:W-:Y:S01]  /*5ae0*/  F2FP.TF32.F32.PACK_B R51, R51 ;  /* 0x00000033ff33723e */ /* 0x000fe200024050ff */
[----:B------:R0:W-:Y:S01]  /*5af0*/  @P1 STG.E desc[UR36][R8.64+0xa0], R5 ;  /* 0x0000a00508001986 */ /* 0x0001e2000c101924 */
[----:B------:R-:W-:-:S02]  /*5b00*/  ISETP.GT.AND P1, PT, R4, 0x38, PT ;  /* 0x000000380400780c */ /* 0x000fc40003f24270 */
[----:B------:R-:W-:Y:S01]  /*5b10*/  F2FP.TF32.F32.PACK_B R11, R11 ;  /* 0x0000000bff0b723e */ /* 0x000fe200024050ff */
[----:B------:R-:W-:Y:S01]  /*5b20*/  @P4 STG.E desc[UR36][R8.64+0xa4], R47 ;  /* 0x0000a42f08004986 */ /* 0x000fe2000c101924 */
[C---:B------:R-:W-:Y:S02]  /*5b30*/  ISETP.GT.AND P4, PT, R3.reuse, 0x8, P2 ;  /* 0x000000080300780c */ /* 0x040fe40001784270 */
[----:B------:R-:W-:Y:S01]  /*5b40*/  ISETP.GT.AND P2, PT, R4, 0x39, PT ;  /* 0x000000390400780c */ /* 0x000fe20003f44270 */
[----:B------:R1:W-:Y:S01]  /*5b50*/  @P5 STG.E desc[UR36][R6.64+0xc0], R13 ;  /* 0x0000c00d06005986 */ /* 0x0003e2000c101924 */
[C---:B------:R-:W-:Y:S02]  /*5b60*/  ISETP.GT.AND P5, PT, R3.reuse, RZ, P1 ;  /* 0x000000ff0300720c */ /* 0x040fe40000fa4270 */
[----:B------:R-:W-:Y:S01]  /*5b70*/  F2FP.TF32.F32.PACK_B R53, R53 ;  /* 0x00000035ff35723e */ /* 0x000fe200024050ff */
[----:B0-----:R-:W-:Y:S01]  /*5b80*/  FMUL R5, R50, R23 ;  /* 0x0000001732057220 */ /* 0x001fe20000400000 */
[----:B------:R-:W-:Y:S01]  /*5b90*/  @P3 STG.E desc[UR36][R6.64+0xc4], R49 ;  /* 0x0000c43106003986 */ /* 0x000fe2000c101924 */
[----:B------:R-:W-:-:S02]  /*5ba0*/  ISETP.GT.AND P3, PT, R3, RZ, P2 ;  /* 0x000000ff0300720c */ /* 0x000fc40001764270 */
[----:B------:R-:W-:Y:S02]  /*5bb0*/  ISETP.GT.AND P1, PT, R3, 0x8, P1 ;  /* 0x000000080300780c */ /* 0x000fe40000f24270 */
[----:B------:R-:W-:Y:S01]  /*5bc0*/  F2FP.TF32.F32.PACK_B R5, R5 ;  /* 0x00000005ff05723e */ /* 0x000fe200024050ff */
[----:B-1----:R-:W-:Y:S01]  /*5bd0*/  FMUL R13, R56, R23 ;  /* 0x00000017380d7220 */ /* 0x002fe20000400000 */
[----:B------:R-:W-:-:S03]  /*5be0*/  F2FP.TF32.F32.PACK_B R55, R55 ;  /* 0x00000037ff37723e */ /* 0x000fc600024050ff */
[----:B------:R0:W-:Y:S01]  /*5bf0*/  @P0 STG.E desc[UR36][R8.64+0xc0], R5 ;  /* 0x0000c00508000986 */ /* 0x0001e2000c101924 */
[C---:B------:R-:W-:Y:S02]  /*5c00*/  ISETP.GT.AND P0, PT, R4.reuse, 0x40, PT ;  /* 0x000000400400780c */ /* 0x040fe40003f04270 */
        /* <DEDUP_REMOVED lines=71> */
[----:B------:R-:W-:Y:S01]  /*6080*/  @P3 STG.E desc[UR36][R6.64+0x164], R69 ;  /* 0x0001644506003986 */ /* 0x000fe2000c101924 */
[----:B0-----:R-:W-:Y:S01]  /*6090*/  FMUL R5, R70, R23 ;  /* 0x0000001746057220 */ /* 0x001fe20000400000 */
[----:B------:R-:W-:-:S02]  /*60a0*/  ISETP.GT.AND P3, PT, R3, RZ, P2 ;  /* 0x000000ff0300720c */ /* 0x000fc40001764270 */
[----:B------:R-:W-:Y:S02]  /*60b0*/  ISETP.GT.AND P0, PT, R3, 0x8, P0 ;  /* 0x000000080300780c */ /* 0x000fe40000704270 */
[----:B------:R-:W-:Y:S01]  /*60c0*/  F2FP.TF32.F32.PACK_B R5, R5 ;  /* 0x00000005ff05723e */ /* 0x000fe200024050ff */
[----:B-1----:R-:W-:Y:S01]  /*60d0*/  FMUL R11, R76, R23 ;  /* 0x000000174c0b7220 */ /* 0x002fe20000400000 */
[----:B------:R-:W-:-:S03]  /*60e0*/  F2FP.TF32.F32.PACK_B R75, R75 ;  /* 0x0000004bff4b723e */ /* 0x000fc600024050ff */
[----:B------:R0:W-:Y:S01]  /*60f0*/  @P1 STG.E desc[UR36][R8.64+0x160], R5 ;  /* 0x0001600508001986 */ /* 0x0001e2000c101924 */
[----:B------:R-:W-:Y:S02]  /*6100*/  F2FP.TF32.F32.PACK_B R77, R77 ;  /* 0x0000004dff4d723e */ /* 0x000fe400024050ff */
[----:B------:R-:W-:Y:S01]  /*6110*/  F2FP.TF32.F32.PACK_B R11, R11 ;  /* 0x0000000bff0b723e */ /* 0x000fe200024050ff */
[----:B------:R-:W-:Y:S01]  /*6120*/  @P4 STG.E desc[UR36][R8.64+0x164], R71 ;  /* 0x0001644708004986 */ /* 0x000fe2000c101924 */
[C---:B------:R-:W-:Y:S02]  /*6130*/  ISETP.GT.AND P4, PT, R4.reuse, 0x68, PT ;  /* 0x000000680400780c */ /* 0x040fe40003f84270 */
[----:B------:R-:W-:Y:S01]  /*6140*/  F2FP.TF32.F32.PACK_B R79, R79 ;  /* 0x0000004fff4f723e */ /* 0x000fe200024050ff */
[----:B------:R1:W-:Y:S01]  /*6150*/  @P5 STG.E desc[UR36][R6.64+0x180], R13 ;  /* 0x0001800d06005986 */ /* 0x0003e2000c101924 */
[----:B------:R-:W-:Y:S02]  /*6160*/  ISETP.GT.AND P5, PT, R4, 0x69, PT ;  /* 0x000000690400780c */ /* 0x000fe40003fa4270 */
[----:B------:R-:W-:Y:S01]  /*6170*/  F2FP.TF32.F32.PACK_B R81, R81 ;  /* 0x00000051ff51723e */ /* 0x000fe200024050ff */
[----:B------:R-:W-:Y:S01]  /*6180*/  @P3 STG.E desc[UR36][R6.64+0x184], R73 ;  /* 0x0001844906003986 */ /* 0x000fe2000c101924 */
[C---:B------:R-:W-:Y:S01]  /*6190*/  ISETP.GT.AND P3, PT, R3.reuse, 0x8, P2 ;  /* 0x000000080300780c */ /* 0x040fe20001764270 */
[----:B0-----:R-:W-:Y:S01]  /*61a0*/  FMUL R5, R74, R23 ;  /* 0x000000174a057220 */ /* 0x001fe20000400000 */
[----:B------:R-:W-:-:S02]  /*61b0*/  ISETP.GT.AND P2, PT, R3, RZ, P4 ;  /* 0x000000ff0300720c */ /* 0x000fc40002744270 */
[C---:B------:R-:W-:Y:S02]  /*61c0*/  ISETP.GT.AND P1, PT, R3.reuse, RZ, P5 ;  /* 0x000000ff0300720c */ /* 0x040fe40002f24270 */
[C---:B------:R-:W-:Y:S01]  /*61d0*/  ISETP.GT.AND P4, PT, R3.reuse, 0x8, P4 ;  /* 0x000000080300780c */ /* 0x040fe20002784270 */
[----:B-1----:R-:W-:Y:S01]  /*61e0*/  FMUL R13, R78, R23 ;  /* 0x000000174e0d7220 */ /* 0x002fe20000400000 */
[----:B------:R-:W-:Y:S02]  /*61f0*/  F2FP.TF32.F32.PACK_B R5, R5 ;  /* 0x00000005ff05723e */ /* 0x000fe400024050ff */
[----:B------:R-:W-:Y:S02]  /*6200*/  ISETP.GT.AND P5, PT, R3, 0x8, P5 ;  /* 0x000000080300780c */ /* 0x000fe40002fa4270 */
[----:B------:R-:W-:Y:S01]  /*6210*/  F2FP.TF32.F32.PACK_B R13, R13 ;  /* 0x0000000dff0d723e */ /* 0x000fe200024050ff */
[----:B------:R0:W-:Y:S01]  /*6220*/  @P0 STG.E desc[UR36][R8.64+0x180], R5 ;  /* 0x0001800508000986 */ /* 0x0001e2000c101924 */
[----:B------:R-:W-:-:S02]  /*6230*/  ISETP.GT.AND P0, PT, R4, 0x79, PT ;  /* 0x000000790400780c */ /* 0x000fc40003f04270 */
[----:B------:R-:W-:Y:S01]  /*6240*/  F2FP.TF32.F32.PACK_B R15, R15 ;  /* 0x0000000fff0f723e */ /* 0x000fe200024050ff */
[----:B------:R-:W-:Y:S01]  /*6250*/  @P3 STG.E desc[UR36][R8.64+0x184], R75 ;  /* 0x0001844b08003986 */ /* 0x000fe2000c101924 */
[C---:B------:R-:W-:Y:S02]  /*6260*/  ISETP.GT.AND P3, PT, R4.reuse, 0x70, PT ;  /* 0x000000700400780c */ /* 0x040fe40003f64270 */
[----:B------:R-:W-:Y:S01]  /*6270*/  F2FP.TF32.F32.PACK_B R83, R83 ;  /* 0x00000053ff53723e */ /* 0x000fe200024050ff */
[----:B------:R1:W-:Y:S01]  /*6280*/  @P2 STG.E desc[UR36][R6.64+0x1a0], R11 ;  /* 0x0001a00b06002986 */ /* 0x0003e2000c101924 */
[C---:B------:R-:W-:Y:S02]  /*6290*/  ISETP.GT.AND P2, PT, R4.reuse, 0x71, PT ;  /* 0x000000710400780c */ /* 0x040fe40003f44270 */
[----:B------:R-:W-:Y:S01]  /*62a0*/  F2FP.TF32.F32.PACK_B R21, R21 ;  /* 0x00000015ff15723e */ /* 0x000fe200024050ff */
[----:B------:R-:W-:Y:S01]  /*62b0*/  @P1 STG.E desc[UR36][R6.64+0x1a4], R77 ;  /* 0x0001a44d06001986 */ /* 0x000fe2000c101924 */
[----:B------:R-:W-:Y:S01]  /*62c0*/  ISETP.GT.AND P1, PT, R4, 0x78, PT ;  /* 0x000000780400780c */ /* 0x000fe20003f24270 */
[----:B------:R-:W-:Y:S01]  /*62d0*/  @P4 IMAD.MOV.U32 R4, RZ, RZ, R8 ;  /* 0x000000ffff044224 */ /* 0x000fe200078e0008 */
[----:B------:R-:W-:Y:S01]  /*62e0*/  F2FP.TF32.F32.PACK_B R85, R85 ;  /* 0x00000055ff55723e */ /* 0x000fe200024050ff */
[----:B0-----:R-:W-:Y:S01]  /*62f0*/  @P4 IMAD.MOV.U32 R5, RZ, RZ, R9 ;  /* 0x000000ffff054224 */ /* 0x001fe200078e0009 */
[----:B------:R-:W-:Y:S01]  /*6300*/  F2FP.TF32.F32.PACK_B R87, R87 ;  /* 0x00000057ff57723e */ /* 0x000fe200024050ff */
[----:B-1----:R-:W-:-:S03]  /*6310*/  FMUL R11, R80, R23 ;  /* 0x00000017500b7220 */ /* 0x002fc60000400000 */
[----:B------:R0:W-:Y:S01]  /*6320*/  @P4 STG.E desc[UR36][R4.64+0x1a0], R13 ;  /* 0x0001a00d04004986 */ /* 0x0001e2000c101924 */
[C---:B------:R-:W-:Y:S02]  /*6330*/  ISETP.GT.AND P4, PT, R3.reuse, RZ, P3 ;  /* 0x000000ff0300720c */ /* 0x040fe40001f84270 */
[----:B------:R-:W-:Y:S02]  /*6340*/  ISETP.GT.AND P3, PT, R3, 0x8, P3 ;  /* 0x000000080300780c */ /* 0x000fe40001f64270 */
[----:B------:R-:W-:Y:S01]  /*6350*/  F2FP.TF32.F32.PACK_B R11, R11 ;  /* 0x0000000bff0b723e */ /* 0x000fe200024050ff */
[----:B0-----:R-:W-:Y:S02]  /*6360*/  @P5 IMAD.MOV.U32 R4, RZ, RZ, R8 ;  /* 0x000000ffff045224 */ /* 0x001fe400078e0008 */
[----:B------:R-:W-:Y:S01]  /*6370*/  FMUL R13, R86, R23 ;  /* 0x00000017560d7220 */ /* 0x000fe20000400000 */
[----:B------:R-:W-:-:S04]  /*6380*/  @P5 IMAD.MOV.U32 R5, RZ, RZ, R9 ;  /* 0x000000ffff055224 */ /* 0x000fc800078e0009 */
[----:B------:R-:W-:Y:S01]  /*6390*/  F2FP.TF32.F32.PACK_B R13, R13 ;  /* 0x0000000dff0d723e */ /* 0x000fe200024050ff */
[----:B------:R0:W-:Y:S01]  /*63a0*/  @P5 STG.E desc[UR36][R4.64+0x1a4], R79 ;  /* 0x0001a44f04005986 */ /* 0x0001e2000c101924 */
[C---:B------:R-:W-:Y:S02]  /*63b0*/  ISETP.GT.AND P5, PT, R3.reuse, RZ, P2 ;  /* 0x000000ff0300720c */ /* 0x040fe400017a4270 */
[----:B------:R-:W-:Y:S01]  /*63c0*/  ISETP.GT.AND P2, PT, R3, 0x8, P2 ;  /* 0x000000080300780c */ /* 0x000fe20001744270 */
[----:B0-----:R-:W-:Y:S02]  /*63d0*/  @P4 IMAD.MOV.U32 R4, RZ, RZ, R6 ;  /* 0x000000ffff044224 */ /* 0x001fe400078e0006 */
[----:B------:R-:W-:-:S05]  /*63e0*/  @P4 IMAD.MOV.U32 R5, RZ, RZ, R7 ;  /* 0x000000ffff054224 */ /* 0x000fca00078e0007 */
        /* <DEDUP_REMOVED lines=10> */
[----:B------:R0:W-:Y:S02]  /*6490*/  @P3 STG.E desc[UR36][R4.64+0x1c0], R15 ;  /* 0x0001c00f04003986 */ /* 0x0001e4000c101924 */
[----:B0-----:R-:W-:Y:S02]  /*64a0*/  @P2 IMAD.MOV.U32 R4, RZ, RZ, R8 ;  /* 0x000000ffff042224 */ /* 0x001fe400078e0008 */
[----:B------:R-:W-:-:S05]  /*64b0*/  @P2 IMAD.MOV.U32 R5, RZ, RZ, R9 ;  /* 0x000000ffff052224 */ /* 0x000fca00078e0009 */
[----:B------:R0:W-:Y:S02]  /*64c0*/  @P2 STG.E desc[UR36][R4.64+0x1c4], R83 ;  /* 0x0001c45304002986 */ /* 0x0001e4000c101924 */
[----:B0-----:R-:W-:Y:S02]  /*64d0*/  @P4 IMAD.MOV.U32 R4, RZ, RZ, R6 ;  /* 0x000000ffff044224 */ /* 0x001fe400078e0006 */
[----:B------:R-:W-:-:S05]  /*64e0*/  @P4 IMAD.MOV.U32 R5, RZ, RZ, R7 ;  /* 0x000000ffff054224 */ /* 0x000fca00078e0007 */
[----:B------:R0:W-:Y:S04]  /*64f0*/  @P4 STG.E desc[UR36][R4.64+0x1e0], R21 ;  /* 0x0001e01504004986 */ /* 0x0001e8000c101924 */
[----:B------:R1:W-:Y:S01]  /*6500*/  @P5 STG.E desc[UR36][R6.64+0x1e4], R85 ;  /* 0x0001e45506005986 */ /* 0x0003e2000c101924 */
[----:B0-----:R-:W-:Y:S02]  /*6510*/  @P1 IMAD.MOV.U32 R4, RZ, RZ, R8 ;  /* 0x000000ffff041224 */ /* 0x001fe400078e0008 */
[----:B------:R-:W-:-:S05]  /*6520*/  @P1 IMAD.MOV.U32 R5, RZ, RZ, R9 ;  /* 0x000000ffff051224 */ /* 0x000fca00078e0009 */
[----:B------:R1:W-:Y:S04]  /*6530*/  @P1 STG.E desc[UR36][R4.64+0x1e0], R13 ;  /* 0x0001e00d04001986 */ /* 0x0003e8000c101924 */
[----:B------:R1:W-:Y:S02]  /*6540*/  @P0 STG.E desc[UR36][R8.64+0x1e4], R87 ;  /* 0x0001e45708000986 */ /* 0x0003e4000c101924 */
.L_x_158:
[----:B------:R-:W-:Y:S05]  /*6550*/  BSYNC B0 ;  /* 0x0000000000007941 */ /* 0x000fea0003800000 */
.L_x_32:
[----:B------:R-:W-:Y:S01]  /*6560*/  IADD3 R16, P0, R16, UR38, RZ ;  /* 0x0000002610107c10 */ /* 0x000fe2000ff1e0ff */
[----:B------:R-:W-:Y:S01]  /*6570*/  ULDC.64 UR4, c[0x0][0x650] ;  /* 0x0001940000047ab9 */ /* 0x000fe20000000a00 */
[----:B------:R-:W-:Y:S01]  /*6580*/  PRMT R3, RZ, 0x7610, R3 ;  /* 0x00007610ff037816 */ /* 0x000fe20000000003 */
[----:B------:R-:W-:Y:S01]  /*6590*/  IMAD.MOV.U32 R100, RZ, RZ, -0x1 ;  /* 0xffffffffff647424 */ /* 0x000fe200078e00ff */
[----:B------:R-:W-:Y:S01]  /*65a0*/  IADD3.X R17, R17, UR41, RZ, P0, !PT ;  /* 0x0000002911117c10 */ /* 0x000fe200087fe4ff */
[----:B--2---:R-:W-:Y:S01]  /*65b0*/  IMAD.MOV.U32 R101, RZ, RZ, -0x1 ;  /* 0xffffffffff657424 */ /* 0x004fe200078e00ff */
[----:B------:R-:W-:-:S04]  /*65c0*/  ISETP.GE.U32.AND P0, PT, R16, UR4, PT ;  /* 0x0000000410007c0c */ /* 0x000fc8000bf06070 */
[----:B------:R-:W-:-:S13]  /*65d0*/  ISETP.GE.U32.AND.EX P0, PT, R17, UR5, PT, P0 ;  /* 0x0000000511007c0c */ /* 0x000fda000bf06100 */
[----:B------:R-:W-:Y:S05]  /*65e0*/  @P0 BRA `(.L_x_159) ;  /* 0x00000004004c0947 */ /* 0x000fea0003800000 */
[----:B0-----:R-:W0:Y:S01]  /*65f0*/  LDC.64 R10, c[0x0][0x628] ;  /* 0x00018a00ff0a7b82 */ /* 0x001e220000000a00 */
[----:B-1--4-:R-:W1:Y:S01]  /*6600*/  S2R R12, SR_CTAID.X ;  /* 0x00000000000c7919 */ /* 0x012e620000002500 */
[----:B---3--:R-:W-:Y:S02]  /*6610*/  IMAD.MOV.U32 R8, RZ, RZ, R16 ;  /* 0x000000ffff087224 */ /* 0x008fe400078e0010 */
[----:B------:R-:W-:Y:S01]  /*6620*/  IMAD.MOV.U32 R9, RZ, RZ, R17 ;  /* 0x000000ffff097224 */ /* 0x000fe200078e0011 */
[----:B------:R-:W2:Y:S03]  /*6630*/  S2R R20, SR_CTAID.Y ;  /* 0x0000000000147919 */ /* 0x000ea60000002600 */
[----:B------:R-:W3:Y:S08]  /*6640*/  LDC R0, c[0x0][0x630] ;  /* 0x00018c00ff007b82 */ /* 0x000ef00000000800 */
[----:B------:R-:W4:Y:S01]  /*6650*/  LDC.64 R14, c[0x0][0x620] ;  /* 0x00018800ff0e7b82 */ /* 0x000f220000000a00 */
[----:B0-----:R-:W-:-:S04]  /*6660*/  ISETP.NE.U32.AND P0, PT, R10, RZ, PT ;  /* 0x000000ff0a00720c */ /* 0x001fc80003f05070 */
[----:B------:R-:W-:-:S13]  /*6670*/  ISETP.NE.AND.EX P0, PT, R11, RZ, PT, P0 ;  /* 0x000000ff0b00720c */ /* 0x000fda0003f05300 */
[----:B-1234-:R-:W-:Y:S05]  /*6680*/  @!P0 BRA `(.L_x_160) ;  /* 0x0000000000288947 */ /* 0x01efea0003800000 */
        /* <DEDUP_REMOVED lines=10> */
.L_x_160:
[-CC-:B------:R-:W-:Y:S01]  /*6730*/  SHF.R.U64 R101, R8, R0.reuse, R9.reuse ;  /* 0x0000000008657219 */ /* 0x180fe20000001209 */
[----:B------:R-:W0:Y:S01]  /*6740*/  LDC.64 R26, c[0x0][0x640] ;  /* 0x00019000ff1a7b82 */ /* 0x000e220000000a00 */
[----:B------:R-:W-:Y:S01]  /*6750*/  SHF.R.U32.HI R0, RZ, R0, R9 ;  /* 0x00000000ff007219 */ /* 0x000fe20000011609 */
[----:B------:R-:W-:Y:S01]  /*6760*/  ULDC UR4, c[0x0][0x150] ;  /* 0x0000540000047ab9 */ /* 0x000fe20000000800 */
[----:B------:R-:W-:Y:S02]  /*6770*/  IADD3 R3, P0, RZ, -R101, RZ ;  /* 0x80000065ff037210 */ /* 0x000fe40007f1e0ff */
[----:B------:R-:W-:-:S03]  /*6780*/  I2FP.F32.U32 R7, R12 ;  /* 0x0000000c00077245 */ /* 0x000fc60000201000 */
[----:B------:R-:W1:Y:S01]  /*6790*/  LDC R6, c[0x0][0x618] ;  /* 0x00018600ff067b82 */ /* 0x000e620000000800 */
[----:B------:R-:W-:Y:S02]  /*67a0*/  IMAD.X R5, RZ, RZ, ~R0, P0 ;  /* 0x000000ffff057224 */ /* 0x000fe400000e0e00 */
[----:B------:R-:W-:Y:S01]  /*67b0*/  FMUL R7, R7, UR4 ;  /* 0x0000000407077c20 */ /* 0x000fe20008400000 */
[----:B------:R-:W-:Y:S01]  /*67c0*/  ULDC UR4, c[0x0][0x154] ;  /* 0x0000550000047ab9 */ /* 0x000fe20000000800 */
[-C--:B------:R-:W-:Y:S02]  /*67d0*/  IMAD R0, R5, R14.reuse, RZ ;  /* 0x0000000e05007224 */ /* 0x080fe400078e02ff */
[C---:B------:R-:W-:Y:S01]  /*67e0*/  IMAD.WIDE.U32 R4, R3.reuse, R14, R16 ;  /* 0x0000000e03047225 */ /* 0x040fe200078e0010 */
[----:B------:R-:W2:Y:S01]  /*67f0*/  LDC R8, c[0x0][0x608] ;  /* 0x00018200ff087b82 */ /* 0x000ea20000000800 */
[----:B------:R-:W3:Y:S02]  /*6800*/  F2I.U32.TRUNC.NTZ R7, R7 ;  /* 0x0000000700077305 */ /* 0x000ee4000020f000 */
[----:B------:R-:W-:Y:S01]  /*6810*/  IMAD R3, R3, R15, R0 ;  /* 0x0000000f03037224 */ /* 0x000fe200078e0200 */
[----:B------:R-:W-:-:S03]  /*6820*/  I2FP.F32.U32 R0, R20 ;  /* 0x0000001400007245 */ /* 0x000fc60000201000 */
[----:B------:R-:W-:Y:S01]  /*6830*/  IMAD.IADD R3, R5, 0x1, R3 ;  /* 0x0000000105037824 */ /* 0x000fe200078e0203 */
[----:B------:R-:W4:Y:S01]  /*6840*/  LDC R11, c[0x0][0x658] ;  /* 0x00019600ff0b7b82 */ /* 0x000f220000000800 */
[----:B0-----:R-:W-:-:S04]  /*6850*/  ISETP.NE.U32.AND P0, PT, R26, RZ, PT ;  /* 0x000000ff1a00720c */ /* 0x001fc80003f05070 */
[----:B------:R-:W-:-:S03]  /*6860*/  ISETP.NE.AND.EX P0, PT, R27, RZ, PT, P0 ;  /* 0x000000ff1b00720c */ /* 0x000fc60003f05300 */
[----:B------:R-:W0:Y:S01]  /*6870*/  LDC R9, c[0x0][0x144] ;  /* 0x00005100ff097b82 */ /* 0x000e220000000800 */
[-C--:B-1----:R-:W-:Y:S01]  /*6880*/  SHF.R.U64 R10, R4, R6.reuse, R3 ;  /* 0x00000006040a7219 */ /* 0x082fe20000001203 */
[----:B---3--:R-:W-:Y:S01]  /*6890*/  IMAD.MOV R7, RZ, RZ, -R7 ;  /* 0x000000ffff077224 */ /* 0x008fe200078e0a07 */
[----:B------:R-:W-:Y:S01]  /*68a0*/  SHF.R.U32.HI R3, RZ, R6, R3 ;  /* 0x00000006ff037219 */ /* 0x000fe20000011603 */
[----:B------:R-:W-:-:S04]  /*68b0*/  FMUL R6, R0, UR4 ;  /* 0x0000000400067c20 */ /* 0x000fc80008400000 */
[----:B------:R-:W1:Y:S01]  /*68c0*/  LDC R21, c[0x0][0x148] ;  /* 0x00005200ff157b82 */ /* 0x000e620000000800 */
[----:B------:R3:W0:Y:S01]  /*68d0*/  F2I.U32.TRUNC.NTZ R14, R6 ;  /* 0x00000006000e7305 */ /* 0x000622000020f000 */
[-CC-:B--2---:R-:W-:Y:S02]  /*68e0*/  SHF.R.U64 R13, R10, R8.reuse, R3.reuse ;  /* 0x000000080a0d7219 */ /* 0x184fe40000001203 */
[----:B------:R-:W-:-:S04]  /*68f0*/  SHF.R.U32.HI R0, RZ, R8, R3 ;  /* 0x00000008ff007219 */ /* 0x000fc80000011603 */
[----:B-----5:R-:W2:Y:S01]  /*6900*/  LDC R24, c[0x0][0x648] ;  /* 0x00019200ff187b82 */ /* 0x020ea20000000800 */
[-CC-:B----4-:R-:W-:Y:S02]  /*6910*/  SHF.R.U64 R15, R13, R11.reuse, R0.reuse ;  /* 0x0000000b0d0f7219 */ /* 0x190fe40000001200 */
[----:B------:R-:W-:-:S03]  /*6920*/  SHF.R.U32.HI R5, RZ, R11, R0 ;  /* 0x0000000bff057219 */ /* 0x000fc60000011600 */
[----:B------:R-:W-:Y:S02]  /*6930*/  IMAD.MOV.U32 R4, RZ, RZ, R15 ;  /* 0x000000ffff047224 */ /* 0x000fe400078e000f */
[----:B------:R-:W4:Y:S01]  /*6940*/  LDC R28, c[0x0][0x638] ;  /* 0x00018e00ff1c7b82 */ /* 0x000f220000000800 */
[----:B0-----:R-:W-:-:S07]  /*6950*/  IMAD R25, R9, R7, R12 ;  /* 0x0000000709197224 */ /* 0x001fce00078e020c */
[----:B------:R-:W0:Y:S08]  /*6960*/  LDC R29, c[0x0][0x610] ;  /* 0x00018400ff1d7b82 */ /* 0x000e300000000800 */
[----:B------:R-:W0:Y:S01]  /*6970*/  LDC R30, c[0x0][0x600] ;  /* 0x00018000ff1e7b82 */ /* 0x000e220000000800 */
[----:B-123--:R-:W-:Y:S05]  /*6980*/  @!P0 BRA `(.L_x_161) ;  /* 0x0000000000288947 */ /* 0x00efea0003800000 */
[----:B------:R-:W1:Y:S02]  /*6990*/  LDC R0, c[0x0][0x64c] ;  /* 0x00019300ff007b82 */ /* 0x000e640000000800 */
[----:B-1----:R-:W-:-:S05]  /*69a0*/  IADD3 R3, P0, R15, R0, RZ ;  /* 0x000000000f037210 */ /* 0x002fca0007f1e0ff */
        /* <DEDUP_REMOVED lines=8> */
.L_x_161:
[----:B------:R-:W-:Y:S01]  /*6a30*/  ISETP.NE.AND P0, PT, R2, 0x1, PT ;  /* 0x000000010200780c */ /* 0x000fe20003f05270 */
[----:B------:R-:W-:Y:S01]  /*6a40*/  IMAD.MOV R14, RZ, RZ, -R14 ;  /* 0x000000ffff0e7224 */ /* 0x000fe200078e0a0e */
[----:B------:R-:W-:Y:S02]  /*6a50*/  SHF.R.U64 R3, R4, R24, R5 ;  /* 0x0000001804037219 */ /* 0x000fe40000001205 */
[----:B------:R-:W-:Y:S02]  /*6a60*/  LOP3.LUT R0, R13, R98, RZ, 0xc0, !PT ;  /* 0x000000620d007212 */ /* 0x000fe400078ec0ff */
[----:B------:R-:W-:Y:S01]  /*6a70*/  LOP3.LUT R10, R10, R97, RZ, 0xc0, !PT ;  /* 0x000000610a0a7212 */ /* 0x000fe200078ec0ff */
[----:B------:R-:W-:Y:S02]  /*6a80*/  IMAD.MOV R4, RZ, RZ, -R3 ;  /* 0x000000ffff047224 */ /* 0x000fe400078e0a03 */
[----:B------:R-:W-:Y:S02]  /*6a90*/  IMAD R0, R93, R3, R0 ;  /* 0x000000035d007224 */ /* 0x000fe400078e0200 */
[----:B----4-:R-:W-:-:S02]  /*6aa0*/  IMAD R3, R4, R28, R15 ;  /* 0x0000001c04037224 */ /* 0x010fc400078e020f */
[----:B------:R-:W-:Y:S02]  /*6ab0*/  @P0 IMAD R25, R21, R14, R20 ;  /* 0x0000000e15190224 */ /* 0x000fe400078e0214 */
[----:B0-----:R-:W-:Y:S02]  /*6ac0*/  IMAD R5, R3, R30, R10 ;  /* 0x0000001e03057224 */ /* 0x001fe400078e020a */
[----:B------:R-:W-:Y:S02]  /*6ad0*/  IMAD R0, R0, R29, R25 ;  /* 0x0000001d00007224 */ /* 0x000fe400078e0219 */
[----:B------:R-:W-:-:S03]  /*6ae0*/  IMAD.MOV.U32 R4, RZ, RZ, 0x1 ;  /* 0x00000001ff047424 */ /* 0x000fc600078e00ff */
[----:B------:R-:W-:Y:S02]  /*6af0*/  SEL R100, R5, R0, !P0 ;  /* 0x0000000005647207 */ /* 0x000fe40004000000 */
[----:B------:R-:W-:Y:S02]  /*6b00*/  PRMT R3, R4, 0x7610, R3 ;  /* 0x0000761004037816 */ /* 0x000fe40000000003 */
[----:B------:R-:W-:-:S07]  /*6b10*/  SEL R0, R0, R5, !P0 ;  /* 0x0000000500007207 */ /* 0x000fce0004000000 */
.L_x_159:
[----:B------:R-:W-:Y:S01]  /*6b20*/  LOP3.LUT P0, RZ, R3, 0xff, RZ, 0xc0, !PT ;  /* 0x000000ff03ff7812 */ /* 0x000fe2000780c0ff */
[----:B------:R-:W-:Y:S01]  /*6b30*/  UIMAD.WIDE.U32 UR4, UR42, -0x55555555, URZ ;  /* 0xaaaaaaab2a0478a5 */ /* 0x000fe2000f8e003f */
[----:B------:R-:W-:-:S03]  /*6b40*/  IMAD.MOV.U32 R103, RZ, RZ, R0 ;  /* 0x000000ffff677224 */ /* 0x000fc600078e0000 */
[----:B------:R-:W-:-:S04]  /*6b50*/  USHF.R.U32.HI UR4, URZ, 0x1, UR5 ;  /* 0x000000013f047899 */ /* 0x000fc80008011605 */
[----:B------:R-:W-:-:S04]  /*6b60*/  UIMAD UR42, UR4, -0x3, UR42 ;  /* 0xfffffffd042a78a4 */ /* 0x000fc8000f8e022a */
[----:B------:R-:W-:Y:S08]  /*6b70*/  @P0 BRA `(.L_x_162) ;  /* 0xffffffa800380947 */ /* 0x000ff0000383ffff */
[----:B------:R-:W-:Y:S05]  /*6b80*/  EXIT ;  /* 0x000000000000794d */ /* 0x000fea0003800000 */
.L_x_7:
        /* <DEDUP_REMOVED lines=26> */
.L_x_164:
[----:B------:R-:W0:Y:S01]  /*6d30*/  LDC.64 R30, c[0x0][0x640] ;  /* 0x00019000ff1e7b82 */ /* 0x000e220000000a00 */
[-CC-:B------:R-:W-:Y:S01]  /*6d40*/  SHF.R.U64 R22, R14, R8.reuse, R15.reuse ;  /* 0x000000080e167219 */ /* 0x180fe2000000120f */
[----:B------:R-:W-:Y:S01]  /*6d50*/  IMAD.MOV.U32 R27, RZ, RZ, 0x1 ;  /* 0x00000001ff1b7424 */ /* 0x000fe200078e00ff */
[----:B------:R-:W-:Y:S02]  /*6d60*/  SHF.R.U32.HI R7, RZ, R8, R15 ;  /* 0x00000008ff077219 */ /* 0x000fe4000001160f */
[----:B------:R-:W-:-:S03]  /*6d70*/  IADD3 R13, P0, RZ, -R22, RZ ;  /* 0x80000016ff0d7210 */ /* 0x000fc60007f1e0ff */
[----:B------:R-:W1:Y:S02]  /*6d80*/  LDC R12, c[0x0][0x618] ;  /* 0x00018600ff0c7b82 */ /* 0x000e640000000800 */
[----:B------:R-:W-:Y:S02]  /*6d90*/  IMAD.X R7, RZ, RZ, ~R7, P0 ;  /* 0x000000ffff077224 */ /* 0x000fe400000e0e07 */
[----:B------:R-:W-:-:S04]  /*6da0*/  IMAD.WIDE.U32 R10, R13, R24, R16 ;  /* 0x000000180d0a7225 */ /* 0x000fc800078e0010 */
[----:B------:R-:W2:Y:S01]  /*6db0*/  LDC R14, c[0x0][0x608] ;  /* 0x00018200ff0e7b82 */ /* 0x000ea20000000800 */
[----:B------:R-:W-:-:S04]  /*6dc0*/  IMAD R8, R7, R24, RZ ;  /* 0x0000001807087224 */ /* 0x000fc800078e02ff */
[----:B------:R-:W-:-:S03]  /*6dd0*/  IMAD R7, R13, R25, R8 ;  /* 0x000000190d077224 */ /* 0x000fc600078e0208 */
[----:B------:R-:W3:Y:S01]  /*6de0*/  LDC R28, c[0x0][0x658] ;  /* 0x00019600ff1c7b82 */ /* 0x000ee20000000800 */
[----:B------:R-:W-:Y:S01]  /*6df0*/  IMAD.IADD R7, R11, 0x1, R7 ;  /* 0x000000010b077824 */ /* 0x000fe200078e0207 */
[----:B0-----:R-:W-:Y:S01]  /*6e00*/  ISETP.NE.U32.AND P0, PT, R30, RZ, PT ;  /* 0x000000ff1e00720c */ /* 0x001fe20003f05070 */
[----:B------:R-:W-:-:S03]  /*6e10*/  IMAD.MOV.U32 R11, RZ, RZ, -0x1 ;  /* 0xffffffffff0b7424 */ /* 0x000fc600078e00ff */
        /* <DEDUP_REMOVED lines=8> */
[-C--:B---3--:R-:W-:Y:S02]  /*6ea0*/  SHF.L.U32 R10, R11, R28.reuse, RZ ;  /* 0x0000001c0b0a7219 */ /* 0x088fe400000006ff */
[--C-:B------:R-:W-:Y:S02]  /*6eb0*/  SHF.R.U64 R26, R24, R28, R7.reuse ;  /* 0x0000001c181a7219 */ /* 0x100fe40000001207 */
[----:B------:R-:W-:Y:S02]  /*6ec0*/  LOP3.LUT R29, RZ, R10, RZ, 0x33, !PT ;  /* 0x0000000aff1d7212 */ /* 0x000fe400078e33ff */
[----:B------:R-:W-:Y:S01]  /*6ed0*/  SHF.R.U32.HI R11, RZ, R28, R7 ;  /* 0x0000001cff0b7219 */ /* 0x000fe20000011607 */
[----:B------:R-:W3:Y:S01]  /*6ee0*/  LDC R32, c[0x0][0x610] ;  /* 0x00018400ff207b82 */ /* 0x000ee20000000800 */
[----:B------:R-:W-:Y:S01]  /*6ef0*/  IMAD.MOV.U32 R10, RZ, RZ, R26 ;  /* 0x000000ffff0a7224 */ /* 0x000fe200078e001a */
[----:B------:R-:W-:Y:S06]  /*6f00*/  @!P0 BRA `(.L_x_165) ;  /* 0x0000000000288947 */ /* 0x000fec0003800000 */
        /* <DEDUP_REMOVED lines=10> */
.L_x_165:
[----:B------:R-:W-:Y:S02]  /*6fb0*/  ISETP.NE.AND P0, PT, R2, 0x1, PT ;  /* 0x000000010200780c */ /* 0x000fe40003f05270 */
[----:B-1----:R-:W-:Y:S01]  /*6fc0*/  SHF.R.U64 R8, R10, R8, R11 ;  /* 0x000000080a087219 */ /* 0x002fe2000000120b */
[----:B0-----:R-:W-:Y:S01]  /*6fd0*/  VIADD R11, R21, 0xffffffff ;  /* 0xffffffff150b7836 */ /* 0x001fe20000000000 */
[----:B------:R-:W-:Y:S02]  /*6fe0*/  SHF.L.U32 R27, R27, R28, RZ ;  /* 0x0000001c1b1b7219 */ /* 0x000fe400000006ff */
[----:B------:R-:W-:Y:S01]  /*6ff0*/  LOP3.LUT R5, R24, R29, RZ, 0xc0, !PT ;  /* 0x0000001d18057212 */ /* 0x000fe200078ec0ff */
[----:B------:R-:W-:-:S04]  /*7000*/  IMAD.MOV R7, RZ, RZ, -R8 ;  /* 0x000000ffff077224 */ /* 0x000fc800078e0a08 */
[----:B------:R-:W-:Y:S02]  /*7010*/  IMAD R5, R27, R8, R5 ;  /* 0x000000081b057224 */ /* 0x000fe400078e0205 */
[----:B------:R-:W-:Y:S01]  /*7020*/  @P0 IMAD R6, R9, R23, R4 ;  /* 0x0000001709060224 */ /* 0x000fe200078e0204 */
[----:B------:R-:W-:Y:S01]  /*7030*/  LOP3.LUT R9, R20, R11, RZ, 0xc0, !PT ;  /* 0x0000000b14097212 */ /* 0x000fe200078ec0ff */
[----:B--2---:R-:W-:Y:S02]  /*7040*/  IMAD R4, R7, R25, R26 ;  /* 0x0000001907047224 */ /* 0x004fe400078e021a */
[----:B---3--:R-:W-:Y:S02]  /*7050*/  IMAD R6, R5, R32, R6 ;  /* 0x0000002005067224 */ /* 0x008fe400078e0206 */
[----:B------:R-:W-:Y:S02]  /*7060*/  IMAD R5, R4, R21, R9 ;  /* 0x0000001504057224 */ /* 0x000fe400078e0209 */
[----:B------:R-:W-:-:S02]  /*7070*/  IMAD.MOV.U32 R8, RZ, RZ, 0x1 ;  /* 0x00000001ff087424 */ /* 0x000fc400078e00ff */
[----:B------:R-:W-:Y:S01]  /*7080*/  IMAD.MOV.U32 R7, RZ, RZ, R22 ;  /* 0x000000ffff077224 */ /* 0x000fe200078e0016 */
[----:B------:R-:W-:Y:S02]  /*7090*/  SEL R21, R5, R6, !P0 ;  /* 0x0000000605157207 */ /* 0x000fe40004000000 */
[----:B------:R-:W-:-:S07]  /*70a0*/  SEL R20, R6, R5, !P0 ;  /* 0x0000000506147207 */ /* 0x000fce0004000000 */
.L_x_163:
[----:B------:R-:W-:-:S08]  /*70b0*/  NOP ;  /* 0x0000000000007918 */ /* 0x000fd00000000000 */
[----:B------:R-:W0:-:S00]  /*70c0*/  USETMAXREG.DEALLOC.CTAPOOL 0x28 ;  /* 0x00000028000079c8 */ /* 0x000e0000080e0500 */
[----:B0-----:R-:W-:-:S13]  /*70d0*/  ISETP.NE.AND P0, PT, R3, RZ, PT ;  /* 0x000000ff0300720c */ /* 0x001fda0003f05270 */
[----:B------:R-:W-:Y:S05]  /*70e0*/  @P0 EXIT ;  /* 0x000000000000094d */ /* 0x000fea0003800000 */
[----:B------:R-:W-:Y:S01]  /*70f0*/  LOP3.LUT P0, RZ, R8, 0xff, RZ, 0xc0, !PT ;  /* 0x000000ff08ff7812 */ /* 0x000fe2000780c0ff */
[----:B------:R-:W-:Y:S02]  /*7100*/  IMAD.MOV.U32 R3, RZ, RZ, 0x1 ;  /* 0x00000001ff037424 */ /* 0x000fe400078e00ff */
[----:B------:R-:W-:-:S10]  /*7110*/  IMAD.MOV.U32 R8, RZ, RZ, RZ ;  /* 0x000000ffff087224 */ /* 0x000fd400078e00ff */
[----:B------:R-:W-:Y:S05]  /*7120*/  @!P0 BRA `(.L_x_166) ;  /* 0x0000000c00588947 */ /* 0x000fea0003800000 */
[----:B------:R-:W0:Y:S01]  /*7130*/  LDC R3, c[0x0][0x28c] ;  /* 0x0000a300ff037b82 */ /* 0x000e220000000800 */
[----:B------:R-:W1:Y:S01]  /*7140*/  S2R R13, SR_CgaCtaId ;  /* 0x00000000000d7919 */ /* 0x000e620000008800 */
[----:B------:R-:W-:Y:S01]  /*7150*/  ULDC UR5, c[0x0][0x658] ;  /* 0x0001960000057ab9 */ /* 0x000fe20000000800 */
[----:B------:R-:W-:Y:S01]  /*7160*/  UMOV UR6, 0xffffffff ;  /* 0xffffffff00067882 */ /* 0x000fe20000000000 */
[----:B------:R-:W-:Y:S01]  /*7170*/  BSSY B0, `(.L_x_166) ;  /* 0x00000d1000007945 */ /* 0x000fe20003800000 */
[----:B------:R-:W-:Y:S01]  /*7180*/  USHF.L.U32 UR6, UR6, UR5, URZ ;  /* 0x0000000506067299 */ /* 0x000fe2000800063f */
[----:B------:R-:W-:Y:S01]  /*7190*/  IMAD.MOV.U32 R10, RZ, RZ, 0x1 ;  /* 0x00000001ff0a7424 */ /* 0x000fe200078e00ff */
[----:B------:R-:W-:Y:S01]  /*71a0*/  LOP3.LUT R9, R18, 0x2, RZ, 0xfc, !PT ;  /* 0x0000000212097812 */ /* 0x000fe200078efcff */
[----:B------:R-:W-:Y:S01]  /*71b0*/  IMAD.MOV.U32 R8, RZ, RZ, RZ ;  /* 0x000000ffff087224 */ /* 0x000fe200078e00ff */
[----:B------:R-:W-:Y:S01]  /*71c0*/  ULDC UR4, c[0x0][0x600] ;  /* 0x0001800000047ab9 */ /* 0x000fe20000000800 */
[----:B------:R-:W-:Y:S01]  /*71d0*/  UMOV UR7, 0x1 ;  /* 0x0000000100077882 */ /* 0x000fe20000000000 */
[----:B------:R-:W-:-:S02]  /*71e0*/  UIADD3 UR4, UR4, -0x1, URZ ;  /* 0xffffffff04047890 */ /* 0x000fc4000fffe03f */
[----:B------:R-:W-:Y:S02]  /*71f0*/  USHF.L.U32 UR5, UR7, UR5, URZ ;  /* 0x0000000507057299 */ /* 0x000fe4000800063f */
[----:B------:R-:W-:Y:S01]  /*7200*/  ULOP3.LUT UR6, URZ, UR6, URZ, 0x33, !UPT ;  /* 0x000000063f067292 */ /* 0x000fe2000f8e333f */
[----:B------:R-:W-:Y:S01]  /*7210*/  ULDC.64 UR30, c[0x0][0x198] ;  /* 0x00006600001e7ab9 */ /* 0x000fe20000000a00 */
[----:B0-----:R-:W-:-:S05]  /*7220*/  VIADD R3, R3, 0x3f ;  /* 0x0000003f03037836 */ /* 0x001fca0000000000 */
[----:B------:R-:W-:-:S04]  /*7230*/  SHF.R.S32.HI R4, RZ, 0x1f, R3 ;  /* 0x0000001fff047819 */ /* 0x000fc80000011403 */
[----:B------:R-:W-:Y:S01]  /*7240*/  LEA.HI R4, R4, R3, RZ, 0x6 ;  /* 0x0000000304047211 */ /* 0x000fe200078f30ff */
[C---:B-1----:R-:W-:Y:S02]  /*7250*/  IMAD.SHL.U32 R12, R13.reuse, 0x40, RZ ;  /* 0x000000400d0c7824 */ /* 0x042fe400078e00ff */
[----:B------:R-:W-:Y:S01]  /*7260*/  IMAD.SHL.U32 R13, R13, 0x800, RZ ;  /* 0x000008000d0d7824 */ /* 0x000fe200078e00ff */
[----:B------:R-:W-:Y:S01]  /*7270*/  SHF.R.S32.HI R11, RZ, 0x6, R4 ;  /* 0x00000006ff0b7819 */ /* 0x000fe20000011404 */
[----:B------:R-:W-:Y:S01]  /*7280*/  IMAD.MOV.U32 R3, RZ, RZ, 0x1 ;  /* 0x00000001ff037424 */ /* 0x000fe200078e00ff */
[----:B------:R-:W-:Y:S02]  /*7290*/  LOP3.LUT R12, R12, 0x40, RZ, 0xc0, !PT ;  /* 0x000000400c0c7812 */ /* 0x000fe400078ec0ff */
[----:B------:R-:W-:Y:S01]  /*72a0*/  LOP3.LUT R13, R13, 0x800, RZ, 0xc0, !PT ;  /* 0x000008000d0d7812 */ /* 0x000fe200078ec0ff */
[----:B------:R-:W-:-:S07]  /*72b0*/  VIADD R19, R11, 0x1 ;  /* 0x000000010b137836 */ /* 0x000fce0000000000 */
.L_x_177:
[----:B------:R-:W-:-:S03]  /*72c0*/  UMOV UR7, 0xffffffff ;  /* 0xffffffff00077882 */ /* 0x000fc60000000000 */
[----:B------:R-:W-:Y:S05]  /*72d0*/  BRA.DIV UR7, `(.L_x_167) ;  /* 0x0000000e07b07947 */ /* 0x000fea000b800000 */
[----:B------:R-:W-:-:S13]  /*72e0*/  ELECT P6, URZ, PT ;  /* 0x00000000003f782f */ /* 0x000fda00038c0000 */
.L_x_187:
[----:B------:R-:W0:Y:S01]  /*72f0*/  LDC R4, c[0x0][0x28c] ;  /* 0x0000a300ff047b82 */ /* 0x000e220000000800 */
[----:B------:R-:W-:Y:S01]  /*7300*/  BSSY B1, `(.L_x_168) ;  /* 0x0000044000017945 */ /* 0x000fe20003800000 */
[----:B0-----:R-:W-:-:S13]  /*7310*/  ISETP.LT.OR P6, PT, R4, 0x1, !P6 ;  /* 0x000000010400780c */ /* 0x001fda00077c1670 */
[----:B------:R-:W-:Y:S05]  /*7320*/  @P6 BRA `(.L_x_169) ;  /* 0x0000000400046947 */ /* 0x000fea0003800000 */
[----:B------:R-:W-:Y:S02]  /*7330*/  IMAD.SHL.U32 R20, R20, 0x80, RZ ;  /* 0x0000008014147824 */ /* 0x000fe400078e00ff */
[----:B------:R-:W-:Y:S02]  /*7340*/  IMAD R21, R21, 0x80, R12 ;  /* 0x0000008015157824 */ /* 0x000fe400078e020c */
[----:B------:R-:W-:Y:S02]  /*7350*/  IMAD.MOV.U32 R22, RZ, RZ, RZ ;  /* 0x000000ffff167224 */ /* 0x000fe400078e00ff */
[----:B------:R-:W-:Y:S02]  /*7360*/  IMAD.MOV.U32 R4, RZ, RZ, R19 ;  /* 0x000000ffff047224 */ /* 0x000fe400078e0013 */
[----:B------:R-:W-:Y:S02]  /*7370*/  IMAD.MOV.U32 R5, RZ, RZ, R3 ;  /* 0x000000ffff057224 */ /* 0x000fe400078e0003 */
[----:B------:R-:W-:-:S07]  /*7380*/  IMAD.MOV.U32 R6, RZ, RZ, R8 ;  /* 0x000000ffff067224 */ /* 0x000fce00078e0008 */
.L_x_172:
[----:B------:R-:W0:Y:S01]  /*7390*/  S2R R15, SR_CgaCtaId ;  /* 0x00000000000f7919 */ /* 0x000e220000008800 */
[----:B------:R-:W-:Y:S02]  /*73a0*/  MOV R14, 0x400 ;  /* 0x00000400000e7802 */ /* 0x000fe40000000f00 */
[----:B------:R-:W-:Y:S02]  /*73b0*/  ISETP.NE.AND P1, PT, R0, RZ, PT ;  /* 0x000000ff0000720c */ /* 0x000fe40003f25270 */
[----:B0-----:R-:W-:Y:S02]  /*73c0*/  LEA R25, R15, R14, 0x18 ;  /* 0x0000000e0f197211 */ /* 0x001fe400078ec0ff */
[----:B------:R-:W-:-:S09]  /*73d0*/  SHF.L.U32 R14, R5, 0x1f, RZ ;  /* 0x0000001f050e7819 */ /* 0x000fd200000006ff */
[----:B------:R-:W0:Y:S01]  /*73e0*/  @!P1 LDC R15, c[0x0][0x500] ;  /* 0x00014000ff0f9b82 */ /* 0x000e220000000800 */
[----:B------:R-:W-:-:S04]  /*73f0*/  IMAD R23, R6, 0x8, R25 ;  /* 0x0000000806177824 */ /* 0x000fc800078e0219 */
[----:B------:R-:W1:Y:S02]  /*7400*/  SYNCS.PHASECHK.TRANS64.TRYWAIT P0, [R23+URZ+0x18], R14 ;  /* 0x0000180e170075a7 */ /* 0x000e64000800017f */
[----:B-1----:R-:W-:Y:S05]  /*7410*/  @!P0 BRA `(.L_x_170) ;  /* 0x0000000c00808947 */ /* 0x002fea0003800000 */
.L_x_188:
[----:B-1----:R-:W-:Y:S01]  /*7420*/  PRMT R14, R9, 0x9910, RZ ;  /* 0x00009910090e7816 */ /* 0x002fe200000000ff */
[----:B0-----:R0:W-:Y:S03]  /*7430*/  @!P1 SYNCS.ARRIVE.TRANS64 RZ, [R23+URZ], R15 ;  /* 0x0000000f17ff99a7 */ /* 0x0011e6000800003f */
[----:B------:R-:W-:-:S13]  /*7440*/  ISETP.NE.AND P0, PT, R14, 0x2, PT ;  /* 0x000000020e00780c */ /* 0x000fda0003f05270 */
[----:B0-----:R-:W-:Y:S05]  /*7450*/  @P0 BRA `(.L_x_171) ;  /* 0x0000000000040947 */ /* 0x001fea0003800000 */
[----:B------:R-:W-:Y:S01]  /*7460*/  BPT.TRAP 0x1 ;  /* 0x000000040000795c */ /* 0x000fe20000300000 */
.L_x_171:
[----:B------:R-:W-:Y:S01]  /*7470*/  IMAD R14, R6, 0x8000, R25 ;  /* 0x00008000060e7824 */ /* 0x000fe200078e0219 */
[----:B------:R-:W-:Y:S01]  /*7480*/  R2UR UR34, R22 ;  /* 0x00000000162272ca */ /* 0x000fe200000e0000 */
[----:B------:R-:W-:Y:S01]  /*7490*/  VIADD R4, R4, 0xffffffff ;  /* 0xffffffff04047836 */ /* 0x000fe20000000000 */
[----:B------:R-:W-:Y:S01]  /*74a0*/  R2UR UR33, R23 ;  /* 0x00000000172172ca */ /* 0x000fe200000e0000 */
[----:B------:R-:W-:Y:S01]  /*74b0*/  UIADD3 UR14, UP0, UR30, 0xf0, URZ ;  /* 0x000000f01e0e7890 */ /* 0x000fe2000ff1e03f */
[----:B------:R-:W-:Y:S01]  /*74c0*/  R2UR UR24, R14 ;  /* 0x000000000e1872ca */ /* 0x000fe200000e0000 */
[----:B------:R-:W-:Y:S01]  /*74d0*/  IMAD R14, R6, 0x2000, R13 ;  /* 0x00002000060e7824 */ /* 0x000fe200078e020d */
[----:B------:R-:W-:Y:S01]  /*74e0*/  R2UR UR36, R7 ;  /* 0x00000000072472ca */ /* 0x000fe200000e0000 */
[----:B------:R-:W-:Y:S01]  /*74f0*/  UIADD3 UR42, UP1, UR30, 0x1f0, URZ ;  /* 0x000001f01e2a7890 */ /* 0x000fe2000ff3e03f */
[----:B------:R-:W-:Y:S01]  /*7500*/  R2UR UR35, R20 ;  /* 0x00000000142372ca */ /* 0x000fe200000e0000 */
[----:B------:R-:W-:Y:S01]  /*7510*/  IMAD R14, R14, 0x4, R25 ;  /* 0x000000040e0e7824 */ /* 0x000fe200078e0219 */
[----:B------:R-:W-:Y:S01]  /*7520*/  R2UR UR19, R21 ;  /* 0x00000000151372ca */ /* 0x000fe200000e0000 */
[----:B------:R-:W-:Y:S01]  /*7530*/  UIADD3.X UR15, URZ, UR31, URZ, UP0, !UPT ;  /* 0x0000001f3f0f7290 */ /* 0x000fe200087fe43f */
[----:B------:R-:W-:Y:S01]  /*7540*/  ISETP.GT.AND P1, PT, R4, 0x1, PT ;  /* 0x000000010400780c */ /* 0x000fe20003f24270 */
[----:B------:R-:W-:Y:S01]  /*7550*/  UIADD3 UR26, UR34, 0x20, URZ ;  /* 0x00000020221a7890 */ /* 0x000fe2000fffe03f */
[----:B------:R-:W-:Y:S01]  /*7560*/  R2UR UR8, R14 ;  /* 0x000000000e0872ca */ /* 0x000fe200000e0000 */
[----:B------:R-:W-:Y:S01]  /*7570*/  UIADD3.X UR43, URZ, UR31, URZ, UP1, !UPT ;  /* 0x0000001f3f2b7290 */ /* 0x000fe20008ffe43f */
[----:B------:R-:W-:Y:S01]  /*7580*/  VIADD R6, R6, 0x1 ;  /* 0x0000000106067836 */ /* 0x000fe20000000000 */
[----:B------:R-:W-:Y:S01]  /*7590*/  UIADD3 UR32, UR24, 0x100, URZ ;  /* 0x0000010018207890 */ /* 0x000fe2000fffe03f */
[----:B------:R-:W-:Y:S01]  /*75a0*/  VIADD R22, R22, 0x40 ;  /* 0x0000004016167836 */ /* 0x000fe20000000000 */
[----:B------:R-:W-:Y:S01]  /*75b0*/  UIADD3 UR24, UR24, 0x4100, URZ ;  /* 0x0000410018187890 */ /* 0x000fe2000fffe03f */
[----:B------:R-:W-:Y:S01]  /*75c0*/  UMOV UR22, 0x0 ;  /* 0x0000000000167882 */ /* 0x000fe20000000000 */
[----:B------:R-:W-:Y:S01]  /*75d0*/  UMOV UR23, 0x10000000 ;  /* 0x1000000000177882 */ /* 0x000fe20000000000 */
[----:B------:R-:W-:Y:S01]  /*75e0*/  ISETP.NE.AND P0, PT, R6, 0x3, PT ;  /* 0x000000030600780c */ /* 0x000fe20003f05270 */
[----:B------:R-:W-:Y:S01]  /*75f0*/  UMOV UR25, UR33 ;  /* 0x0000002100197c82 */ /* 0x000fe20008000000 */
[----:B------:R-:W-:Y:S01]  /*7600*/  UMOV UR28, UR36 ;  /* 0x00000024001c7c82 */ /* 0x000fe20008000000 */
[----:B------:R-:W-:-:S02]  /*7610*/  UMOV UR27, UR35 ;  /* 0x00000023001b7c82 */ /* 0x000fc40008000000 */
[----:B------:R-:W-:Y:S01]  /*7620*/  UIADD3 UR16, UR8, 0x18100, URZ ;  /* 0x0001810008107890 */ /* 0x000fe2000fffe03f */
[----:B------:R0:W-:Y:S01]  /*7630*/  UTMALDG.3D [UR32], [UR14], desc[UR22] ;  /* 0x000016200e0075b4 */ /* 0x0001e20008011000 */
[----:B------:R-:W-:Y:S01]  /*7640*/  UIADD3 UR8, UR8, 0x1c100, URZ ;  /* 0x0001c10008087890 */ /* 0x000fe2000fffe03f */
[----:B------:R-:W-:Y:S01]  /*7650*/  SEL R14, RZ, 0x1, P0 ;  /* 0x00000001ff0e7807 */ /* 0x000fe20000000000 */
[----:B------:R-:W-:Y:S01]  /*7660*/  UMOV UR7, 0x30000 ;  /* 0x0003000000077882 */ /* 0x000fe20000000000 */
[----:B------:R-:W-:Y:S01]  /*7670*/  UMOV UR17, UR33 ;  /* 0x0000002100117c82 */ /* 0x000fe20008000000 */
[----:B------:R-:W-:Y:S01]  /*7680*/  UMOV UR18, UR34 ;  /* 0x0000002200127c82 */ /* 0x000fe20008000000 */
[----:B------:R-:W-:Y:S01]  /*7690*/  UMOV UR20, UR36 ;  /* 0x0000002400147c82 */ /* 0x000fe20008000000 */
[----:B------:R-:W-:Y:S01]  /*76a0*/  UMOV UR9, UR33 ;  /* 0x0000002100097c82 */ /* 0x000fe20008000000 */
[----:B------:R-:W-:Y:S01]  /*76b0*/  UMOV UR11, UR19 ;  /* 0x00000013000b7c82 */ /* 0x000fe20008000000 */
[----:B------:R-:W-:Y:S01]  /*76c0*/  UMOV UR12, UR36 ;  /* 0x00000024000c7c82 */ /* 0x000fe20008000000 */
[----:B------:R0:W-:Y:S01]  /*76d0*/  UTMALDG.3D [UR24], [UR14], desc[UR22] ;  /* 0x000016180e0075b4 */ /* 0x0001e20008011000 */
[----:B------:R-:W-:Y:S01]  /*76e0*/  UMOV UR10, UR26 ;  /* 0x0000001a000a7c82 */ /* 0x000fe20008000000 */
[----:B------:R-:W-:-:S02]  /*76f0*/  LOP3.LUT R5, R5, R14, RZ, 0x3c, !PT ;  /* 0x0000000e05057212 */ /* 0x000fc400078e3cff */
[----:B------:R-:W-:Y:S01]  /*7700*/  SEL R6, R6, RZ, P0 ;  /* 0x000000ff06067207 */ /* 0x000fe20000000000 */
[----:B------:R0:W-:Y:S01]  /*7710*/  UTMALDG.3D.MULTICAST [UR16], [UR42], UR7, desc[UR22] ;  /* 0x000016102a0073b4 */ /* 0x0001e20008011807 */
[----:B------:R0:W-:Y:S02]  /*7720*/  UTMALDG.3D.MULTICAST [UR8], [UR42], UR7, desc[UR22] ;  /* 0x000016082a0073b4 */ /* 0x0001e40008011807 */
[----:B0-----:R-:W-:Y:S05]  /*7730*/  @P1 BRA `(.L_x_172) ;  /* 0xfffffffc00141947 */ /* 0x001fea000383ffff */
.L_x_169:
[----:B------:R-:W-:Y:S05]  /*7740*/  BSYNC B1 ;  /* 0x0000000000017941 */ /* 0x000fea0003800000 */
.L_x_168:
[----:B------:R-:W-:Y:S01]  /*7750*/  LOP3.LUT P1, RZ, R10, 0xff, RZ, 0xc0, !PT ;  /* 0x000000ff0aff7812 */ /* 0x000fe2000782c0ff */
[C---:B------:R-:W-:Y:S01]  /*7760*/  IMAD.IADD R7, R11.reuse, 0x1, R8 ;  /* 0x000000010b077824 */ /* 0x040fe200078e0208 */
[----:B------:R-:W-:Y:S01]  /*7770*/  ULDC.64 UR8, c[0x0][0x650] ;  /* 0x0001940000087ab9 */ /* 0x000fe20000000a00 */
[----:B------:R-:W-:Y:S01]  /*7780*/  ISETP.GE.U32.AND P2, PT, R11, 0x3, PT ;  /* 0x000000030b00780c */ /* 0x000fe20003f46070 */
[----:B------:R-:W-:Y:S01]  /*7790*/  BSSY B1, `(.L_x_173) ;  /* 0x000006c000017945 */ /* 0x000fe20003800000 */
[----:B------:R-:W-:Y:S01]  /*77a0*/  IMAD.MOV.U32 R20, RZ, RZ, -0x1 ;  /* 0xffffffffff147424 */ /* 0x000fe200078e00ff */
[----:B------:R-:W-:Y:S01]  /*77b0*/  ISETP.GT.U32.AND P0, PT, R7, 0x2, PT ;  /* 0x000000020700780c */ /* 0x000fe20003f04070 */
[----:B------:R-:W-:Y:S01]  /*77c0*/  IMAD.MOV.U32 R21, RZ, RZ, -0x1 ;  /* 0xffffffffff157424 */ /* 0x000fe200078e00ff */
[----:B------:R-:W-:Y:S02]  /*77d0*/  PRMT R10, RZ, 0x7610, R10 ;  /* 0x00007610ff0a7816 */ /* 0x000fe4000000000a */
[----:B------:R-:W-:-:S03]  /*77e0*/  ISETP.LT.U32.AND P0, PT, R11, 0x3, P0 ;  /* 0x000000030b00780c */ /* 0x000fc60000701070 */
[----:B------:R-:W0:Y:S01]  /*77f0*/  @P1 S2R R5, SR_CgaCtaId ;  /* 0x0000000000051919 */ /* 0x000e220000008800 */
[----:B------:R-:W-:-:S04]  /*7800*/  @P1 MOV R4, 0x400 ;  /* 0x0000040000041802 */ /* 0x000fc80000000f00 */
[----:B0-----:R-:W-:Y:S01]  /*7810*/  @P1 LEA R6, R5, R4, 0x18 ;  /* 0x0000000405061211 */ /* 0x001fe200078ec0ff */
[----:B------:R-:W-:Y:S01]  /*7820*/  IMAD.WIDE.U32 R4, R7, -0x55555555, RZ ;  /* 0xaaaaaaab07047825 */ /* 0x000fe200078e00ff */
[----:B------:R-:W-:Y:S02]  /*7830*/  SEL R4, RZ, 0x1, !P0 ;  /* 0x00000001ff047807 */ /* 0x000fe40004000000 */
[----:B------:R0:W-:Y:S01]  /*7840*/  @P1 SYNCS.ARRIVE.TRANS64.A1T0 RZ, [R6+URZ+0x48], RZ ;  /* 0x000048ff06ff19a7 */ /* 0x0001e2000810003f */
[----:B------:R-:W-:Y:S02]  /*7850*/  IADD3 R16, P1, R16, UR38, RZ ;  /* 0x0000002610107c10 */ /* 0x000fe4000ff3e0ff */
[----:B------:R-:W-:Y:S02]  /*7860*/  LOP3.LUT R3, R3, R4, RZ, 0x3c, !PT ;  /* 0x0000000403037212 */ /* 0x000fe400078e3cff */
[----:B------:R-:W-:Y:S02]  /*7870*/  IADD3.X R17, R17, UR41, RZ, P1, !PT ;  /* 0x0000002911117c10 */ /* 0x000fe40008ffe4ff */
[----:B------:R-:W-:-:S02]  /*7880*/  ISETP.GE.U32.AND P0, PT, R16, UR8, PT ;  /* 0x0000000810007c0c */ /* 0x000fc4000bf06070 */
[----:B0-----:R-:W-:Y:S02]  /*7890*/  SHF.R.U32.HI R6, RZ, 0x1, R5 ;  /* 0x00000001ff067819 */ /* 0x001fe40000011605 */
[----:B------:R-:W-:Y:S02]  /*78a0*/  ISETP.GE.U32.AND.EX P0, PT, R17, UR9, PT, P0 ;  /* 0x0000000911007c0c */ /* 0x000fe4000bf06100 */
[----:B------:R-:W-:Y:S01]  /*78b0*/  @P2 LOP3.LUT R3, R3, 0x1, R6, 0x78, !PT ;  /* 0x0000000103032812 */ /* 0x000fe200078e7806 */
[----:B------:R-:W-:Y:S01]  /*78c0*/  IMAD R8, R6, -0x3, R7 ;  /* 0xfffffffd06087824 */ /* 0x000fe200078e0207 */
[----:B------:R-:W-:Y:S01]  /*78d0*/  PRMT R4, RZ, 0x7610, R4 ;  /* 0x00007610ff047816 */ /* 0x000fe20000000004 */
[----:B------:R-:W-:-:S08]  /*78e0*/  IMAD.MOV.U32 R7, RZ, RZ, -0x1 ;  /* 0xffffffffff077424 */ /* 0x000fd000078e00ff */
[----:B------:R-:W-:Y:S05]  /*78f0*/  @P0 BRA `(.L_x_174) ;  /* 0x0000000400540947 */ /* 0x000fea0003800000 */
[----:B------:R-:W0:Y:S01]  /*7900*/  S2R R15, SR_CTAID.X ;  /* 0x00000000000f7919 */ /* 0x000e220000002500 */
[----:B------:R-:W-:Y:S01]  /*7910*/  ULDC.64 UR8, c[0x0][0x628] ;  /* 0x00018a0000087ab9 */ /* 0x000fe20000000a00 */
[----:B------:R-:W-:Y:S01]  /*7920*/  ULDC UR10, c[0x0][0x630] ;  /* 0x00018c00000a7ab9 */ /* 0x000fe20000000800 */
[----:B------:R-:W-:Y:S01]  /*7930*/  ISETP.NE.U32.AND P0, PT, RZ, UR8, PT ;  /* 0x00000008ff007c0c */ /* 0x000fe2000bf05070 */
[----:B------:R-:W1:Y:S01]  /*7940*/  S2R R20, SR_CTAID.Y ;  /* 0x0000000000147919 */ /* 0x000e620000002600 */
[----:B------:R-:W-:Y:S01]  /*7950*/  ULDC UR11, c[0x0][0x150] ;  /* 0x00005400000b7ab9 */ /* 0x000fe20000000800 */
[----:B------:R-:W-:Y:S01]  /*7960*/  IMAD.MOV.U32 R4, RZ, RZ, R16 ;  /* 0x000000ffff047224 */ /* 0x000fe200078e0010 */
[----:B------:R-:W-:Y:S01]  /*7970*/  ISETP.NE.AND.EX P0, PT, RZ, UR9, PT, P0 ;  /* 0x00000009ff007c0c */ /* 0x000fe2000bf05300 */
[----:B------:R-:W-:Y:S01]  /*7980*/  IMAD.MOV.U32 R5, RZ, RZ, R17 ;  /* 0x000000ffff057224 */ /* 0x000fe200078e0011 */
[----:B0-----:R-:W-:-:S11]  /*7990*/  I2FP.F32.U32 R22, R15 ;  /* 0x0000000f00167245 */ /* 0x001fd60000201000 */
[----:B------:R-:W-:Y:S05]  /*79a0*/  @!P0 BRA `(.L_x_175) ;  /* 0x0000000000288947 */ /* 0x000fea0003800000 */
[----:B------:R-:W-:Y:S02]  /*79b0*/  ULDC UR7, c[0x0][0x634] ;  /* 0x00018d0000077ab9 */ /* 0x000fe40000000800 */
[----:B------:R-:W-:-:S05]  /*79c0*/  IADD3 R5, P0, R16, UR7, RZ ;  /* 0x0000000710057c10 */ /* 0x000fca000ff1e0ff */
[----:B------:R-:W-:-:S04]  /*79d0*/  IMAD.X R21, RZ, RZ, R17, P0 ;  /* 0x000000ffff157224 */ /* 0x000fc800000e0611 */
[----:B------:R-:W-:-:S04]  /*79e0*/  IMAD.WIDE.U32 R6, R21, UR8, RZ ;  /* 0x0000000815067c25 */ /* 0x000fc8000f8e00ff */
[----:B------:R-:W-:-:S04]  /*79f0*/  IMAD.WIDE.U32 R6, P0, R5, UR9, R6 ;  /* 0x0000000905067c25 */ /* 0x000fc8000f800006 */
[----:B------:R-:W-:-:S04]  /*7a00*/  IMAD.WIDE.U32 R4, R5, UR8, RZ ;  /* 0x0000000805047c25 */ /* 0x000fc8000f8e00ff */
[----:B------:R-:W-:Y:S01]  /*7a10*/  IMAD.MOV.U32 R4, RZ, RZ, R7 ;  /* 0x000000ffff047224 */ /* 0x000fe200078e0007 */
[----:B------:R-:W-:Y:S01]  /*7a20*/  IADD3 RZ, P1, R5, R6, RZ ;  /* 0x0000000605ff7210 */ /* 0x000fe20007f3e0ff */
[----:B------:R-:W-:-:S04]  /*7a30*/  IMAD.X R5, RZ, RZ, RZ, P0 ;  /* 0x000000ffff057224 */ /* 0x000fc800000e06ff */
[----:B------:R-:W-:-:S08]  /*7a40*/  IMAD.WIDE.U32.X R4, R21, UR9, R4, P1 ;  /* 0x0000000915047c25 */ /* 0x000fd000088e0404 */
.L_x_175:
[--C-:B------:R-:W-:Y:S01]  /*7a50*/  SHF.R.U64 R14, R4, UR10, R5.reuse ;  /* 0x0000000a040e7c19 */ /* 0x100fe20008001205 */
[----:B------:R-:W-:Y:S01]  /*7a60*/  FMUL R22, R22, UR11 ;  /* 0x0000000b16167c20 */ /* 0x000fe20008400000 */
[----:B------:R-:W-:Y:S01]  /*7a70*/  SHF.R.U32.HI R4, RZ, UR10, R5 ;  /* 0x0000000aff047c19 */ /* 0x000fe20008011605 */
[----:B------:R-:W0:Y:S01]  /*7a80*/  LDC R6, c[0x0][0x144] ;  /* 0x00005100ff067b82 */ /* 0x000e220000000800 */
[----:B------:R-:W-:Y:S01]  /*7a90*/  IADD3 R5, P0, RZ, -R14, RZ ;  /* 0x8000000eff057210 */ /* 0x000fe20007f1e0ff */
[----:B------:R-:W-:Y:S01]  /*7aa0*/  ULDC UR7, c[0x0][0x154] ;  /* 0x0000550000077ab9 */ /* 0x000fe20000000800 */
[----:B-1----:R-:W-:Y:S01]  /*7ab0*/  I2FP.F32.U32 R7, R20 ;  /* 0x0000001400077245 */ /* 0x002fe20000201000 */
[----:B------:R-:W1:Y:S01]  /*7ac0*/  F2I.U32.TRUNC.NTZ R22, R22 ;  /* 0x0000001600167305 */ /* 0x000e62000020f000 */
[----:B------:R-:W-:Y:S01]  /*7ad0*/  ULDC.64 UR8, c[0x0][0x620] ;  /* 0x0001880000087ab9 */ /* 0x000fe20000000a00 */
[----:B------:R-:W-:Y:S01]  /*7ae0*/  IMAD.X R4, RZ, RZ, ~R4, P0 ;  /* 0x000000ffff047224 */ /* 0x000fe200000e0e04 */
[----:B------:R-:W-:Y:S01]  /*7af0*/  ISETP.NE.AND P2, PT, R2, 0x1, PT ;  /* 0x000000010200780c */ /* 0x000fe20003f45270 */
[----:B------:R-:W-:Y:S01]  /*7b00*/  FMUL R23, R7, UR7 ;  /* 0x0000000707177c20 */ /* 0x000fe20008400000 */
[----:B------:R-:W2:Y:S01]  /*7b10*/  LDC R25, c[0x0][0x148] ;  /* 0x00005200ff197b82 */ /* 0x000ea20000000800 */
[----:B------:R-:W-:Y:S01]  /*7b20*/  IMAD R4, R4, UR8, RZ ;  /* 0x0000000804047c24 */ /* 0x000fe2000f8e02ff */
[----:B------:R-:W-:-:S03]  /*7b30*/  ULDC UR7, c[0x0][0x618] ;  /* 0x0001860000077ab9 */ /* 0x000fc60000000800 */
[----:B------:R-:W3:Y:S01]  /*7b40*/  F2I.U32.TRUNC.NTZ R23, R23 ;  /* 0x0000001700177305 */ /* 0x000ee2000020f000 */
[C---:B------:R-:W-:Y:S02]  /*7b50*/  IMAD R7, R5.reuse, UR9, R4 ;  /* 0x0000000905077c24 */ /* 0x040fe4000f8e0204 */
[----:B------:R-:W-:Y:S01]  /*7b60*/  IMAD.WIDE.U32 R4, R5, UR8, R16 ;  /* 0x0000000805047c25 */ /* 0x000fe2000f8e0010 */
[----:B------:R-:W-:Y:S02]  /*7b70*/  ULDC.64 UR8, c[0x0][0x640] ;  /* 0x0001900000087ab9 */ /* 0x000fe40000000a00 */
[----:B------:R-:W-:Y:S01]  /*7b80*/  ISETP.NE.U32.AND P0, PT, RZ, UR8, PT ;  /* 0x00000008ff007c0c */ /* 0x000fe2000bf05070 */
[----:B------:R-:W-:Y:S02]  /*7b90*/  IMAD.IADD R5, R5, 0x1, R7 ;  /* 0x0000000105057824 */ /* 0x000fe400078e0207 */
[----:B-1----:R-:W-:Y:S01]  /*7ba0*/  IMAD.MOV R22, RZ, RZ, -R22 ;  /* 0x000000ffff167224 */ /* 0x002fe200078e0a16 */
[----:B------:R-:W-:-:S02]  /*7bb0*/  ISETP.NE.AND.EX P0, PT, RZ, UR9, PT, P0 ;  /* 0x00000009ff007c0c */ /* 0x000fc4000bf05300 */
[----:B------:R-:W-:Y:S01]  /*7bc0*/  SHF.R.U64 R21, R4, UR7, R5 ;  /* 0x0000000704157c19 */ /* 0x000fe20008001205 */
[----:B0-----:R-:W-:Y:S01]  /*7bd0*/  IMAD R15, R6, R22, R15 ;  /* 0x00000016060f7224 */ /* 0x001fe200078e020f */
[----:B------:R-:W-:Y:S01]  /*7be0*/  SHF.R.U32.HI R4, RZ, UR7, R5 ;  /* 0x00000007ff047c19 */ /* 0x000fe20008011605 */
[----:B------:R-:W-:Y:S01]  /*7bf0*/  ULDC UR7, c[0x0][0x608] ;  /* 0x0001820000077ab9 */ /* 0x000fe20000000800 */
[----:B---3--:R-:W-:Y:S02]  /*7c00*/  IMAD.MOV R6, RZ, RZ, -R23 ;  /* 0x000000ffff067224 */ /* 0x008fe400078e0a17 */
[--C-:B------:R-:W-:Y:S02]  /*7c10*/  SHF.R.U64 R22, R21, UR7, R4.reuse ;  /* 0x0000000715167c19 */ /* 0x100fe40008001204 */
[----:B------:R-:W-:Y:S01]  /*7c20*/  SHF.R.U32.HI R5, RZ, UR7, R4 ;  /* 0x00000007ff057c19 */ /* 0x000fe20008011604 */
[----:B------:R-:W-:Y:S01]  /*7c30*/  ULDC UR7, c[0x0][0x658] ;  /* 0x0001960000077ab9 */ /* 0x000fe20000000800 */
[----:B--2---:R-:W-:-:S02]  /*7c40*/  @P2 IMAD R15, R25, R6, R20 ;  /* 0x00000006190f2224 */ /* 0x004fc400078e0214 */
[--C-:B------:R-:W-:Y:S02]  /*7c50*/  SHF.R.U64 R20, R22, UR7, R5.reuse ;  /* 0x0000000716147c19 */ /* 0x100fe40008001205 */
[----:B------:R-:W-:-:S03]  /*7c60*/  SHF.R.U32.HI R23, RZ, UR7, R5 ;  /* 0x00000007ff177c19 */ /* 0x000fc60008011605 */
[----:B------:R-:W-:Y:S02]  /*7c70*/  IMAD.MOV.U32 R6, RZ, RZ, R20 ;  /* 0x000000ffff067224 */ /* 0x000fe400078e0014 */
[----:B------:R-:W-:Y:S01]  /*7c80*/  IMAD.MOV.U32 R5, RZ, RZ, R23 ;  /* 0x000000ffff057224 */ /* 0x000fe200078e0017 */
[----:B------:R-:W-:Y:S06]  /*7c90*/  @!P0 BRA `(.L_x_176) ;  /* 0x00000000002c8947 */ /* 0x000fec0003800000 */
        /* <DEDUP_REMOVED lines=9> */
[----:B------:R-:W-:-:S04]  /*7d30*/  IMAD.WIDE.U32.X R4, R23, UR9, R4, P1 ;  /* 0x0000000917047c25 */ /* 0x000fc800088e0404 */
[----:B------:R-:W-:-:S07]  /*7d40*/  IMAD.MOV.U32 R6, RZ, RZ, R4 ;  /* 0x000000ffff067224 */ /* 0x000fce00078e0004 */
.L_x_176:
[----:B------:R-:W-:Y:S01]  /*7d50*/  ULDC UR7, c[0x0][0x648] ;  /* 0x0001920000077ab9 */ /* 0x000fe20000000800 */
[----:B------:R-:W-:Y:S01]  /*7d60*/  LOP3.LUT R4, R22, UR6, RZ, 0xc0, !PT ;  /* 0x0000000616047c12 */ /* 0x000fe2000f8ec0ff */
[----:B------:R-:W-:Y:S01]  /*7d70*/  ULDC UR8, c[0x0][0x610] ;  /* 0x0001840000087ab9 */ /* 0x000fe20000000800 */
[----:B------:R-:W-:Y:S01]  /*7d80*/  SHF.R.U64 R5, R6, UR7, R5 ;  /* 0x0000000706057c19 */ /* 0x000fe20008001205 */
[----:B------:R-:W-:Y:S01]  /*7d90*/  ULDC UR7, c[0x0][0x638] ;  /* 0x00018e0000077ab9 */ /* 0x000fe20000000800 */
[----:B------:R-:W-:-:S03]  /*7da0*/  LOP3.LUT R21, R21, UR4, RZ, 0xc0, !PT ;  /* 0x0000000415157c12 */ /* 0x000fc6000f8ec0ff */
[----:B------:R-:W-:Y:S02]  /*7db0*/  IMAD.MOV R7, RZ, RZ, -R5 ;  /* 0x000000ffff077224 */ /* 0x000fe400078e0a05 */
[----:B------:R-:W-:Y:S02]  /*7dc0*/  IMAD R4, R5, UR5, R4 ;  /* 0x0000000505047c24 */ /* 0x000fe4000f8e0204 */
[----:B------:R-:W-:Y:S01]  /*7dd0*/  IMAD R20, R7, UR7, R20 ;  /* 0x0000000707147c24 */ /* 0x000fe2000f8e0214 */
[----:B------:R-:W-:Y:S01]  /*7de0*/  ULDC UR7, c[0x0][0x600] ;  /* 0x0001800000077ab9 */ /* 0x000fe20000000800 */
[----:B------:R-:W-:Y:S02]  /*7df0*/  IMAD R15, R4, UR8, R15 ;  /* 0x00000008040f7c24 */ /* 0x000fe4000f8e020f */
[----:B------:R-:W-:Y:S02]  /*7e00*/  IMAD R20, R20, UR7, R21 ;  /* 0x0000000714147c24 */ /* 0x000fe4000f8e0215 */
[----:B------:R-:W-:-:S02]  /*7e10*/  IMAD.MOV.U32 R4, RZ, RZ, 0x1 ;  /* 0x00000001ff047424 */ /* 0x000fc400078e00ff */
[----:B------:R-:W-:Y:S01]  /*7e20*/  IMAD.MOV.U32 R7, RZ, RZ, R14 ;  /* 0x000000ffff077224 */ /* 0x000fe200078e000e */
[----:B------:R-:W-:Y:S02]  /*7e30*/  SEL R21, R20, R15, !P2 ;  /* 0x0000000f14157207 */ /* 0x000fe40005000000 */
[----:B------:R-:W-:-:S07]  /*7e40*/  SEL R20, R15, R20, !P2 ;  /* 0x000000140f147207 */ /* 0x000fce0005000000 */
.L_x_174:
[----:B------:R-:W-:Y:S05]  /*7e50*/  BSYNC B1 ;  /* 0x0000000000017941 */ /* 0x000fea0003800000 */
.L_x_173:
[----:B------:R-:W-:-:S13]  /*7e60*/  LOP3.LUT P0, RZ, R4, 0xff, RZ, 0xc0, !PT ;  /* 0x000000ff04ff7812 */ /* 0x000fda000780c0ff */
[----:B------:R-:W-:Y:S05]  /*7e70*/  @P0 BRA `(.L_x_177) ;  /* 0xfffffff400100947 */ /* 0x000fea000383ffff */
[----:B------:R-:W-:Y:S05]  /*7e80*/  BSYNC B0 ;  /* 0x0000000000007941 */ /* 0x000fea0003800000 */
.L_x_166:
[----:B------:R-:W-:-:S03]  /*7e90*/  UMOV UR7, 0xffffffff ;  /* 0xffffffff00077882 */ /* 0x000fc60000000000 */
[----:B------:R-:W-:Y:S05]  /*7ea0*/  BRA.DIV UR7, `(.L_x_178) ;  /* 0x0000000207f07947 */ /* 0x000fea000b800000 */
[----:B------:R-:W-:-:S13]  /*7eb0*/  ELECT P6, URZ, PT ;  /* 0x00000000003f782f */ /* 0x000fda00038c0000 */
.L_x_191:
[----:B------:R-:W-:Y:S04]  /*7ec0*/  BSSY B0, `(.L_x_179) ;  /* 0x0000022000007945 */ /* 0x000fe80003800000 */
[----:B------:R-:W-:Y:S05]  /*7ed0*/  @!P6 BRA `(.L_x_180) ;  /* 0x000000000080e947 */ /* 0x000fea0003800000 */
[----:B------:R-:W-:-:S04]  /*7ee0*/  LOP3.LUT R18, R18, 0x2, RZ, 0xfc, !PT ;  /* 0x0000000212127812 */ /* 0x000fc800078efcff */
[----:B------:R-:W-:-:S13]  /*7ef0*/  ISETP.NE.AND P0, PT, R18, 0x3, PT ;  /* 0x000000031200780c */ /* 0x000fda0003f05270 */
[----:B------:R-:W-:Y:S05]  /*7f00*/  @!P0 BRA `(.L_x_181) ;  /* 0x0000000000048947 */ /* 0x000fea0003800000 */
[----:B------:R-:W-:Y:S01]  /*7f10*/  BPT.TRAP 0x1 ;  /* 0x000000040000795c */ /* 0x000fe20000300000 */
.L_x_181:
[----:B------:R-:W0:Y:S01]  /*7f20*/  S2R R5, SR_CgaCtaId ;  /* 0x0000000000057919 */ /* 0x000e220000008800 */
[----:B------:R-:W-:Y:S02]  /*7f30*/  MOV R0, 0x400 ;  /* 0x0000040000007802 */ /* 0x000fe40000000f00 */
[----:B------:R-:W-:Y:S02]  /*7f40*/  SHF.L.U32 R2, R3, 0x1f, RZ ;  /* 0x0000001f03027819 */ /* 0x000fe400000006ff */
[----:B0-----:R-:W-:-:S05]  /*7f50*/  LEA R5, R5, R0, 0x18 ;  /* 0x0000000005057211 */ /* 0x001fca00078ec0ff */
[----:B------:R-:W-:-:S04]  /*7f60*/  VIADD R5, R5, 0x18 ;  /* 0x0000001805057836 */ /* 0x000fc80000000000 */
[C---:B------:R-:W-:Y:S02]  /*7f70*/  IMAD R7, R8.reuse, 0x8, R5 ;  /* 0x0000000808077824 */ /* 0x040fe400078e0205 */
[----:B------:R-:W-:Y:S02]  /*7f80*/  VIADD R8, R8, 0x1 ;  /* 0x0000000108087836 */ /* 0x000fe40000000000 */
[----:B------:R-:W0:Y:S03]  /*7f90*/  SYNCS.PHASECHK.TRANS64.TRYWAIT P0, [R7+URZ], R2 ;  /* 0x00000002070075a7 */ /* 0x000e26000800017f */
[----:B------:R-:W-:-:S04]  /*7fa0*/  ISETP.NE.AND P1, PT, R8, 0x3, PT ;  /* 0x000000030800780c */ /* 0x000fc80003f25270 */
[----:B------:R-:W-:Y:S02]  /*7fb0*/  SEL R0, RZ, 0x1, P1 ;  /* 0x00000001ff007807 */ /* 0x000fe40000800000 */
[----:B------:R-:W-:Y:S02]  /*7fc0*/  SEL R8, R8, RZ, P1 ;  /* 0x000000ff08087207 */ /* 0x000fe40000800000 */
[----:B------:R-:W-:-:S03]  /*7fd0*/  LOP3.LUT R9, R3, R0, RZ, 0x3c, !PT ;  /* 0x0000000003097212 */ /* 0x000fc600078e3cff */
[----:B------:R-:W-:Y:S01]  /*7fe0*/  IMAD R4, R8, 0x8, R5 ;  /* 0x0000000808047824 */ /* 0x000fe200078e0205 */
[----:B------:R-:W-:Y:S01]  /*7ff0*/  SHF.L.U32 R3, R9, 0x1f, RZ ;  /* 0x0000001f09037819 */ /* 0x000fe200000006ff */
[----:B0-----:R-:W-:Y:S06]  /*8000*/  @!P0 BRA `(.L_x_182) ;  /* 0x0000000000b88947 */ /* 0x001fec0003800000 */
.L_x_192:
[----:B------:R-:W1:Y:S01]  /*8010*/  SYNCS.PHASECHK.TRANS64.TRYWAIT P0, [R4+URZ], R3 ;  /* 0x00000003040075a7 */ /* 0x000e62000800017f */
[----:B------:R-:W-:-:S05]  /*8020*/  VIADD R0, R8, 0x1 ;  /* 0x0000000108007836 */ /* 0x000fca0000000000 */
[----:B------:R-:W-:-:S04]  /*8030*/  ISETP.NE.AND P1, PT, R0, 0x3, PT ;  /* 0x000000030000780c */ /* 0x000fc80003f25270 */
[----:B0-----:R-:W-:Y:S02]  /*8040*/  SEL R2, RZ, 0x1, P1 ;  /* 0x00000001ff027807 */ /* 0x001fe40000800000 */
[----:B------:R-:W-:Y:S02]  /*8050*/  SEL R0, R0, RZ, P1 ;  /* 0x000000ff00007207 */ /* 0x000fe40000800000 */
[----:B------:R-:W-:Y:S01]  /*8060*/  LOP3.LUT R2, R9, R2, RZ, 0x3c, !PT ;  /* 0x0000000209027212 */ /* 0x000fe200078e3cff */
[----:B-1----:R-:W-:Y:S06]  /*8070*/  @!P0 BRA `(.L_x_183) ;  /* 0x0000000000b08947 */ /* 0x002fec0003800000 */
.L_x_193:
[----:B------:R-:W-:Y:S01]  /*8080*/  IMAD R5, R0, 0x8, R5 ;  /* 0x0000000800057824 */ /* 0x000fe200078e0205 */
[----:B------:R-:W-:-:S07]  /*8090*/  SHF.L.U32 R0, R2, 0x1f, RZ ;  /* 0x0000001f02007819 */ /* 0x000fce00000006ff */
.L_x_184:
[----:B-1----:R1:W2:Y:S02]  /*80a0*/  SYNCS.PHASECHK.TRANS64.TRYWAIT P0, [R5+URZ], R0 ;  /* 0x00000000050075a7 */ /* 0x0022a4000800017f */
[----:B--2---:R-:W-:Y:S05]  /*80b0*/  @!P0 NANOSLEEP.SYNCS 0x989680 ;  /* 0x009896800000895d */ /* 0x004fea0003900000 */
[----:B------:R-:W2:Y:S02]  /*80c0*/  @!P0 SYNCS.PHASECHK.TRANS64 P0, [R5+URZ], R0 ;  /* 0x00000000050085a7 */ /* 0x000ea4000800007f */
[----:B--2---:R-:W-:Y:S05]  /*80d0*/  @!P0 BRA `(.L_x_184) ;  /* 0xfffffffc00f08947 */ /* 0x004fea000383ffff */
.L_x_180:
[----:B------:R-:W-:Y:S05]  /*80e0*/  BSYNC B0 ;  /* 0x0000000000007941 */ /* 0x000fea0003800000 */
.L_x_179:
[----:B------:R-:W-:Y:S05]  /*80f0*/  EXIT ;  /* 0x000000000000794d */ /* 0x000fea0003800000 */
.L_x_21:
[----:B-1----:R1:W2:Y:S02]  /*8100*/  SYNCS.PHASECHK.TRANS64.TRYWAIT P1, [R3+URZ], R0 ;  /* 0x00000000030075a7 */ /* 0x0022a4000802017f */
[----:B--2---:R-:W-:Y:S05]  /*8110*/  @!P1 NANOSLEEP.SYNCS 0x989680 ;  /* 0x009896800000995d */ /* 0x004fea0003900000 */
[----:B------:R-:W2:Y:S02]  /*8120*/  @!P1 SYNCS.PHASECHK.TRANS64 P1, [R3+URZ], R0 ;  /* 0x00000000030095a7 */ /* 0x000ea4000802007f */
[----:B--2---:R-:W-:Y:S05]  /*8130*/  @!P1 BRA `(.L_x_21) ;  /* 0xfffffffc00f09947 */ /* 0x004fea000383ffff */
[----:B------:R-:W-:Y:S05]  /*8140*/  BRA `(.L_x_20) ;  /* 0xffffff9400907947 */ /* 0x000fea000383ffff */
.L_x_26:
[----:B-1----:R1:W2:Y:S02]  /*8150*/  SYNCS.PHASECHK.TRANS64.TRYWAIT P1, [R5+URZ], R4 ;  /* 0x00000004050075a7 */ /* 0x0022a4000802017f */
[----:B--2---:R-:W-:Y:S05]  /*8160*/  @!P1 NANOSLEEP.SYNCS 0x989680 ;  /* 0x009896800000995d */ /* 0x004fea0003900000 */
[----:B------:R-:W2:Y:S02]  /*8170*/  @!P1 SYNCS.PHASECHK.TRANS64 P1, [R5+URZ], R4 ;  /* 0x00000004050095a7 */ /* 0x000ea4000802007f */
[----:B--2---:R-:W-:Y:S05]  /*8180*/  @!P1 BRA `(.L_x_26) ;  /* 0xfffffffc00f09947 */ /* 0x004fea000383ffff */
[----:B------:R-:W-:Y:S05]  /*8190*/  BRA `(.L_x_25) ;  /* 0xffffff9800dc7947 */ /* 0x000fea000383ffff */
.L_x_167:
[----:B------:R-:W-:Y:S01]  /*81a0*/  BSSY B1, `(.L_x_185) ;  /* 0x0000006000017945 */ /* 0x000fe20003800000 */
[----:B------:R-:W-:-:S07]  /*81b0*/  IMAD.MOV.U32 R15, RZ, RZ, -0x1 ;  /* 0xffffffffff0f7424 */ /* 0x000fce00078e00ff */
[----:B------:R-:W-:Y:S05]  /*81c0*/  WARPSYNC.COLLECTIVE R15, `(.L_x_186) ;  /* 0x000000000f0c7348 */ /* 0x000fea0003c00000 */
[----:B------:R-:W-:Y:S02]  /*81d0*/  ELECT P6, UR62, PT ;  /* 0x00000000003e782f */ /* 0x000fe400038c0000 */
[----:B------:R-:W-:Y:S01]  /*81e0*/  MOV R14, UR62 ;  /* 0x0000003e000e7c02 */ /* 0x000fe20008000f00 */
[----:B------:R-:W-:Y:S10]  /*81f0*/  ENDCOLLECTIVE ;  /* 0x000000000000791b */ /* 0x000ff40003800000 */
.L_x_186:
[----:B------:R-:W-:Y:S05]  /*8200*/  BSYNC B1 ;  /* 0x0000000000017941 */ /* 0x000fea0003800000 */
.L_x_185:
[----:B------:R-:W-:Y:S05]  /*8210*/  BRA `(.L_x_187) ;  /* 0xfffffff000347947 */ /* 0x000fea000383ffff */
.L_x_170:
[----:B-1----:R1:W2:Y:S02]  /*8220*/  SYNCS.PHASECHK.TRANS64.TRYWAIT P0, [R23+URZ+0x18], R14 ;  /* 0x0000180e170075a7 */ /* 0x0022a4000800017f */
[----:B--2---:R-:W-:Y:S05]  /*8230*/  @!P0 NANOSLEEP.SYNCS 0x989680 ;  /* 0x009896800000895d */ /* 0x004fea0003900000 */
[----:B------:R-:W2:Y:S02]  /*8240*/  @!P0 SYNCS.PHASECHK.TRANS64 P0, [R23+URZ+0x18], R14 ;  /* 0x0000180e170085a7 */ /* 0x000ea4000800007f */
[----:B--2---:R-:W-:Y:S05]  /*8250*/  @!P0 BRA `(.L_x_170) ;  /* 0xfffffffc00f08947 */ /* 0x004fea000383ffff */
[----:B------:R-:W-:Y:S05]  /*8260*/  BRA `(.L_x_188) ;  /* 0xfffffff0006c7947 */ /* 0x000fea000383ffff */
.L_x_178:
[----:B------:R-:W-:Y:S01]  /*8270*/  BSSY B0, `(.L_x_189) ;  /* 0x0000006000007945 */ /* 0x000fe20003800000 */
[----:B------:R-:W-:-:S07]  /*8280*/  IMAD.MOV.U32 R15, RZ, RZ, -0x1 ;  /* 0xffffffffff0f7424 */ /* 0x000fce00078e00ff */
[----:B------:R-:W-:Y:S05]  /*8290*/  WARPSYNC.COLLECTIVE R15, `(.L_x_190) ;  /* 0x000000000f0c7348 */ /* 0x000fea0003c00000 */
[----:B------:R-:W-:Y:S02]  /*82a0*/  ELECT P6, UR62, PT ;  /* 0x00000000003e782f */ /* 0x000fe400038c0000 */
[----:B------:R-:W-:Y:S01]  /*82b0*/  MOV R14, UR62 ;  /* 0x0000003e000e7c02 */ /* 0x000fe20008000f00 */
[----:B------:R-:W-:Y:S10]  /*82c0*/  ENDCOLLECTIVE ;  /* 0x000000000000791b */ /* 0x000ff40003800000 */
.L_x_190:
[----:B------:R-:W-:Y:S05]  /*82d0*/  BSYNC B0 ;  /* 0x0000000000007941 */ /* 0x000fea0003800000 */
.L_x_189:
[----:B------:R-:W-:Y:S05]  /*82e0*/  BRA `(.L_x_191) ;  /* 0xfffffff800f47947 */ /* 0x000fea000383ffff */
.L_x_182:
[----:B0-----:R0:W1:Y:S02]  /*82f0*/  SYNCS.PHASECHK.TRANS64.TRYWAIT P0, [R7+URZ], R2 ;  /* 0x00000002070075a7 */ /* 0x001064000800017f */
[----:B-1----:R-:W-:Y:S05]  /*8300*/  @!P0 NANOSLEEP.SYNCS 0x989680 ;  /* 0x009896800000895d */ /* 0x002fea0003900000 */
[----:B------:R-:W1:Y:S02]  /*8310*/  @!P0 SYNCS.PHASECHK.TRANS64 P0, [R7+URZ], R2 ;  /* 0x00000002070085a7 */ /* 0x000e64000800007f */
[----:B-1----:R-:W-:Y:S05]  /*8320*/  @!P0 BRA `(.L_x_182) ;  /* 0xfffffffc00f08947 */ /* 0x002fea000383ffff */
[----:B------:R-:W-:Y:S05]  /*8330*/  BRA `(.L_x_192) ;  /* 0xfffffffc00347947 */ /* 0x000fea000383ffff */
.L_x_183:
[----:B0-----:R0:W1:Y:S02]  /*8340*/  SYNCS.PHASECHK.TRANS64.TRYWAIT P0, [R4+URZ], R3 ;  /* 0x00000003040075a7 */ /* 0x001064000800017f */
[----:B-1----:R-:W-:Y:S05]  /*8350*/  @!P0 NANOSLEEP.SYNCS 0x989680 ;  /* 0x009896800000895d */ /* 0x002fea0003900000 */
[----:B------:R-:W1:Y:S02]  /*8360*/  @!P0 SYNCS.PHASECHK.TRANS64 P0, [R4+URZ], R3 ;  /* 0x00000003040085a7 */ /* 0x000e64000800007f */
[----:B-1----:R-:W-:Y:S05]  /*8370*/  @!P0 BRA `(.L_x_183) ;  /* 0xfffffffc00f08947 */ /* 0x002fea000383ffff */
[----:B------:R-:W-:Y:S05]  /*8380*/  BRA `(.L_x_193) ;  /* 0xfffffffc003c7947 */ /* 0x000fea000383ffff */
.L_x_194:
[----:B------:R-:W-:-:S00]  /*8390*/  BRA `(.L_x_194) ;  /* 0xfffffffc00fc7947 */ /* 0x000fc0000383ffff */
[----:B------:R-:W-:-:S00]  /*83a0*/  NOP ;  /* 0x0000000000007918 */ /* 0x000fc00000000000 */
        /* <DEDUP_REMOVED lines=13> */
.L_x_195:


//--------------------- .nv.global.init           --------------------------
	.section	.nv.global.init,"aw",@progbits
.nv.global.init:
	.type		$str$22,@object
	.size		$str$22,($str$23 - $str$22)
$str$22:
        /*0000*/ 	.byte	0x6b, 0x5f, 0x74, 0x69, 0x6c, 0x65, 0x5f, 0x63, 0x6f, 0x75, 0x6e, 0x74, 0x20, 0x3e, 0x3d, 0x20
        /*0010*/ 	.byte	0x31, 0x00
	.type		$str$23,@object
	.size		$str$23,(__unnamed_1 - $str$23)
$str$23:
        /*0012*/ 	.byte	0x2f, 0x74, 0x6d, 0x70, 0x2f, 0x63, 0x75, 0x74, 0x6c, 0x61, 0x73, 0x73, 0x5f, 0x73, 0x77, 0x65
        /*0022*/ 	.byte	0x65, 0x70, 0x5f, 0x73, 0x72, 0x63, 0x2f, 0x69, 0x6e, 0x63, 0x6c, 0x75, 0x64, 0x65, 0x2f, 0x63
        /*0032*/ 	.byte	0x75, 0x74, 0x6c, 0x61, 0x73, 0x73, 0x2f, 0x67, 0x65, 0x6d, 0x6d, 0x2f, 0x63, 0x6f, 0x6c, 0x6c
        /*0042*/ 	.byte	0x65, 0x63, 0x74, 0x69, 0x76, 0x65, 0x2f, 0x73, 0x6d, 0x39, 0x30, 0x5f, 0x6d, 0x6d, 0x61, 0x5f
        /*0052*/ 	.byte	0x74, 0x6d, 0x61, 0x5f, 0x67, 0x6d, 0x6d, 0x61, 0x5f, 0x73, 0x73, 0x5f, 0x77, 0x61, 0x72, 0x70
        /*0062*/ 	.byte	0x73, 0x70, 0x65, 0x63, 0x69, 0x61, 0x6c, 0x69, 0x7a, 0x65, 0x64, 0x2e, 0x68, 0x70, 0x70, 0x00
	.type		__unnamed_1,@object
	.size		__unnamed_1,(.L_0 - __unnamed_1)
__unnamed_1:
        /*0072*/ 	.byte	0x76, 0x6f, 0x69, 0x64, 0x20, 0x63, 0x75, 0x74, 0x6c, 0x61, 0x73, 0x73, 0x3a, 0x3a, 0x67, 0x65
        /* <DEDUP_REMOVED lines=177> */
        /*0b92*/ 	.byte	0x64, 0x65, 0x6e, 0x74, 0x69, 0x74, 0x79, 0x5d, 0x00
.L_0:


//--------------------- .nv.shared._ZN7cutlass13device_kernelINS_4gemm6kernel13GemmUniversalIN4cute5tupleIJiiiiEEENS1_10collective13CollectiveMmaINS1_34MainloopSm90TmaGmmaWarpSpecializedILi3ENS5_IJNS4_1CILi2EEENSA_ILi1EEESC_EEENS1_35KernelTmaWarpSpecializedCooperativeEEENS5_IJNSA_ILi128EEESG_NSA_ILi64EEEEEENS_10tfloat32_tENS5_IJlSC_lEEESJ_SK_NS4_8TiledMMAINS4_8MMA_AtomIJNS4_4SM904GMMA30MMA_64x128x8_F32TF32TF32_SS_TNILNSO_7ScaleInE1ELSQ_1EEEEEENS4_6LayoutISD_NS5_IJSC_NSA_ILi0EEESU_EEEEENS5_IJNS4_10UnderscoreESX_SX_EEEEENS4_13SM90_TMA_LOADENS4_14ComposedLayoutINS4_7SwizzleILi3ELi4ELi3EEENS4_18smem_ptr_flag_bitsILi32EEENST_INS5_IJNSA_ILi8EEENSA_ILi32EEEEEENS5_IJS17_SC_EEEEEEEvNS4_8identityENS4_23SM90_TMA_LOAD_MULTICASTES1B_vS1C_EENS_8epilogue10collective6detail29Sm90TmaWarpSpecializedAdapterINS1G_15DefaultEpilogueISJ_SK_SK_NS1F_6thread17LinearCombinationISJ_Li1EffLNS1K_9ScaleType4KindE0ELNS_15FloatRoundStyleE2ESJ_EENS1_15EpilogueDefaultEEEEEvvEEEEvNT_6ParamsE --------------------------
	.section	.nv.shared._ZN7cutlass13device_kernelINS_4gemm6kernel13GemmUniversalIN4cute5tupleIJiiiiEEENS1_10collective13CollectiveMmaINS1_34MainloopSm90TmaGmmaWarpSpecializedILi3ENS5_IJNS4_1CILi2EEENSA_ILi1EEESC_EEENS1_35KernelTmaWarpSpecializedCooperativeEEENS5_IJNSA_ILi128EEESG_NSA_ILi64EEEEEENS_10tfloat32_tENS5_IJlSC_lEEESJ_SK_NS4_8TiledMMAINS4_8MMA_AtomIJNS4_4SM904GMMA30MMA_64x128x8_F32TF32TF32_SS_TNILNSO_7ScaleInE1ELSQ_1EEEEEENS4_6LayoutISD_NS5_IJSC_NSA_ILi0EEESU_EEEEENS5_IJNS4_10UnderscoreESX_SX_EEEEENS4_13SM90_TMA_LOADENS4_14ComposedLayoutINS4_7SwizzleILi3ELi4ELi3EEENS4_18smem_ptr_flag_bitsILi32EEENST_INS5_IJNSA_ILi8EEENSA_ILi32EEEEEENS5_IJS17_SC_EEEEEEEvNS4_8identityENS4_23SM90_TMA_LOAD_MULTICASTES1B_vS1C_EENS_8epilogue10collective6detail29Sm90TmaWarpSpecializedAdapterINS1G_15DefaultEpilogueISJ_SK_SK_NS1F_6thread17LinearCombinationISJ_Li1EffLNS1K_9ScaleType4KindE0ELNS_15FloatRoundStyleE2ESJ_EENS1_15EpilogueDefaultEEEEEvvEEEEvNT_6ParamsE,"aw",@nobits
	.sectionflags	@""
	.align	16
	.zero		1024


//--------------------- .nv.shared.reserved.0     --------------------------
	.section	.nv.shared.reserved.0,"aw",@nobits
	.weak		__nv_reservedSMEM_offset_0_alias
	.size		__nv_reservedSMEM_offset_0_alias, 0, 0
	.other		__nv_reservedSMEM_offset_0_alias,@"STO_CUDA_RESERVED_SHARED STV_DEFAULT"
__nv_reservedSMEM_offset_0_alias:
	.zero		0


//--------------------- .nv.global                --------------------------
	.section	.nv.global,"aw",@nobits
.nv.global:
	.type		_ZN39_INTERNAL_3255fee9_4_k_cu_dbe4b45d_62884cute1_E,@object
	.size		_ZN39_INTERNAL_3255fee9_4_k_cu_dbe4b45d_62884cute1_E,(_ZN39_INTERNAL_3255fee9_4_k_cu_dbe4b45d_62884cuda3std3__45__cpo6cbeginE - _ZN39_INTERNAL_3255fee9_4_k_cu_dbe4b45d_62884cute1_E)
_ZN39_INTERNAL_3255fee9_4_k_cu_dbe4b45d_62884cute1_E:
	.zero		1
	.type		_ZN39_INTERNAL_3255fee9_4_k_cu_dbe4b45d_62884cuda3std3__45__cpo6cbeginE,@object
	.size		_ZN39_INTERNAL_3255fee9_4_k_cu_dbe4b45d_62884cuda3std3__45__cpo6cbeginE,(_ZN39_INTERNAL_3255fee9_4_k_cu_dbe4b45d_62884cuda3std3__48in_placeE - _ZN39_INTERNAL_3255fee9_4_k_cu_dbe4b45d_62884cuda3std3__45__cpo6cbeginE)
_ZN39_INTERNAL_3255fee9_4_k_cu_dbe4b45d_62884cuda3std3__45__cpo6cbeginE:
	.zero		1
	.type		_ZN39_INTERNAL_3255fee9_4_k_cu_dbe4b45d_62884cuda3std3__48in_placeE,@object
	.size		_ZN39_INTERNAL_3255fee9_4_k_cu_dbe4b45d_62884cuda3std3__48in_placeE,(_ZN39_INTERNAL_3255fee9_4_k_cu_dbe4b45d_62884cuda3std6ranges3__45__cpo9iter_moveE - _ZN39_INTERNAL_3255fee9_4_k_cu_dbe4b45d_62884cuda3std3__48in_placeE)
_ZN39_INTERNAL_3255fee9_4_k_cu_dbe4b45d_62884cuda3std3__48in_placeE:
	.zero		1
	.type		_ZN39_INTERNAL_3255fee9_4_k_cu_dbe4b45d_62884cuda3std6ranges3__45__cpo9iter_moveE,@object
	.size		_ZN39_INTERNAL_3255fee9_4_k_cu_dbe4b45d_62884cuda3std6ranges3__45__cpo9iter_moveE,(_ZN39_INTERNAL_3255fee9_4_k_cu_dbe4b45d_62884cuda3std3__45__cpo5beginE - _ZN39_INTERNAL_3255fee9_4_k_cu_dbe4b45d_62884cuda3std6ranges3__45__cpo9iter_moveE)
_ZN39_INTERNAL_3255fee9_4_k_cu_dbe4b45d_62884cuda3std6ranges3__45__cpo9iter_moveE:
	.zero		1
	.type		_ZN39_INTERNAL_3255fee9_4_k_cu_dbe4b45d_62884cuda3std3__45__cpo5beginE,@object
	.size		_ZN39_INTERNAL_3255fee9_4_k_cu_dbe4b45d_62884cuda3std3__45__cpo5beginE,(_ZN39_INTERNAL_3255fee9_4_k_cu_dbe4b45d_62884cuda3std3__441_GLOBAL__N__3255fee9_4_k_cu_dbe4b45d_62886ignoreE - _ZN39_INTERNAL_3255fee9_4_k_cu_dbe4b45d_62884cuda3std3__45__cpo5beginE)
_ZN39_INTERNAL_3255fee9_4_k_cu_dbe4b45d_62884cuda3std3__45__cpo5beginE:
	.zero		1
	.type		_ZN39_INTERNAL_3255fee9_4_k_cu_dbe4b45d_62884cuda3std3__441_GLOBAL__N__3255fee9_4_k_cu_dbe4b45d_62886ignoreE,@object
	.size		_ZN39_INTERNAL_3255fee9_4_k_cu_dbe4b45d_62884cuda3std3__441_GLOBAL__N__3255fee9_4_k_cu_dbe4b45d_62886ignoreE,(_ZN39_INTERNAL_3255fee9_4_k_cu_dbe4b45d_62884cute7productE - _ZN39_INTERNAL_3255fee9_4_k_cu_dbe4b45d_62884cuda3std3__441_GLOBAL__N__3255fee9_4_k_cu_dbe4b45d_62886ignoreE)
_ZN39_INTERNAL_3255fee9_4_k_cu_dbe4b45d_62884cuda3std3__441_GLOBAL__N__3255fee9_4_k_cu_dbe4b45d_62886ignoreE:
	.zero		1
	.type		_ZN39_INTERNAL_3255fee9_4_k_cu_dbe4b45d_62884cute7productE,@object
	.size		_ZN39_INTERNAL_3255fee9_4_k_cu_dbe4b45d_62884cute7productE,(_ZN39_INTERNAL_3255fee9_4_k_cu_dbe4b45d_62884cuda3std3__45__cpo3endE - _ZN39_INTERNAL_3255fee9_4_k_cu_dbe4b45d_62884cute7productE)
_ZN39_INTERNAL_3255fee9_4_k_cu_dbe4b45d_62884cute7productE:
	.zero		1
	.type		_ZN39_INTERNAL_3255fee9_4_k_cu_dbe4b45d_62884cuda3std3__45__cpo3endE,@object
	.size		_ZN39_INTERNAL_3255fee9_4_k_cu_dbe4b45d_62884cuda3std3__45__cpo3endE,(_ZN39_INTERNAL_3255fee9_4_k_cu_dbe4b45d_62884cuda3std3__419piecewise_constructE - _ZN39_INTERNAL_3255fee9_4_k_cu_dbe4b45d_62884cuda3std3__45__cpo3endE)
_ZN39_INTERNAL_3255fee9_4_k_cu_dbe4b45d_62884cuda3std3__45__cpo3endE:
	.zero		1
	.type		_ZN39_INTERNAL_3255fee9_4_k_cu_dbe4b45d_62884cuda3std3__419piecewise_constructE,@object
	.size		_ZN39_INTERNAL_3255fee9_4_k_cu_dbe4b45d_62884cuda3std3__419piecewise_constructE,(_ZN39_INTERNAL_3255fee9_4_k_cu_dbe4b45d_62884cuda3std3__45__cpo4cendE - _ZN39_INTERNAL_3255fee9_4_k_cu_dbe4b45d_62884cuda3std3__419piecewise_constructE)
_ZN39_INTERNAL_3255fee9_4_k_cu_dbe4b45d_62884cuda3std3__419piecewise_constructE:
	.zero		1
	.type		_ZN39_INTERNAL_3255fee9_4_k_cu_dbe4b45d_62884cuda3std3__45__cpo4cendE,@object
	.size		_ZN39_INTERNAL_3255fee9_4_k_cu_dbe4b45d_62884cuda3std3__45__cpo4cendE,(_ZN39_INTERNAL_3255fee9_4_k_cu_dbe4b45d_62884cuda3std6ranges3__45__cpo4swapE - _ZN39_INTERNAL_3255fee9_4_k_cu_dbe4b45d_62884cuda3std3__45__cpo4cendE)
_ZN39_INTERNAL_3255fee9_4_k_cu_dbe4b45d_62884cuda3std3__45__cpo4cendE:
	.zero		1
	.type		_ZN39_INTERNAL_3255fee9_4_k_cu_dbe4b45d_62884cuda3std6ranges3__45__cpo4swapE,@object
	.size		_ZN39_INTERNAL_3255fee9_4_k_cu_dbe4b45d_62884cuda3std6ranges3__45__cpo4swapE,(.L_8 - _ZN39_INTERNAL_3255fee9_4_k_cu_dbe4b45d_62884cuda3std6ranges3__45__cpo4swapE)
_ZN39_INTERNAL_3255fee9_4_k_cu_dbe4b45d_62884cuda3std6ranges3__45__cpo4swapE:
	.zero		1
.L_8:


//--------------------- .nv.constant0._ZN7cutlass13device_kernelINS_4gemm6kernel13GemmUniversalIN4cute5tupleIJiiiiEEENS1_10collective13CollectiveMmaINS1_34MainloopSm90TmaGmmaWarpSpecializedILi3ENS5_IJNS4_1CILi2EEENSA_ILi1EEESC_EEENS1_35KernelTmaWarpSpecializedCooperativeEEENS5_IJNSA_ILi128EEESG_NSA_ILi64EEEEEENS_10tfloat32_tENS5_IJlSC_lEEESJ_SK_NS4_8TiledMMAINS4_8MMA_AtomIJNS4_4SM904GMMA30MMA_64x128x8_F32TF32TF32_SS_TNILNSO_7ScaleInE1ELSQ_1EEEEEENS4_6LayoutISD_NS5_IJSC_NSA_ILi0EEESU_EEEEENS5_IJNS4_10UnderscoreESX_SX_EEEEENS4_13SM90_TMA_LOADENS4_14ComposedLayoutINS4_7SwizzleILi3ELi4ELi3EEENS4_18smem_ptr_flag_bitsILi32EEENST_INS5_IJNSA_ILi8EEENSA_ILi32EEEEEENS5_IJS17_SC_EEEEEEEvNS4_8identityENS4_23SM90_TMA_LOAD_MULTICASTES1B_vS1C_EENS_8epilogue10collective6detail29Sm90TmaWarpSpecializedAdapterINS1G_15DefaultEpilogueISJ_SK_SK_NS1F_6thread17LinearCombinationISJ_Li1EffLNS1K_9ScaleType4KindE0ELNS_15FloatRoundStyleE2ESJ_EENS1_15EpilogueDefaultEEEEEvvEEEEvNT_6ParamsE --------------------------
	.section	.nv.constant0._ZN7cutlass13device_kernelINS_4gemm6kernel13GemmUniversalIN4cute5tupleIJiiiiEEENS1_10collective13CollectiveMmaINS1_34MainloopSm90TmaGmmaWarpSpecializedILi3ENS5_IJNS4_1CILi2EEENSA_ILi1EEESC_EEENS1_35KernelTmaWarpSpecializedCooperativeEEENS5_IJNSA_ILi128EEESG_NSA_ILi64EEEEEENS_10tfloat32_tENS5_IJlSC_lEEESJ_SK_NS4_8TiledMMAINS4_8MMA_AtomIJNS4_4SM904GMMA30MMA_64x128x8_F32TF32TF32_SS_TNILNSO_7ScaleInE1ELSQ_1EEEEEENS4_6LayoutISD_NS5_IJSC_NSA_ILi0EEESU_EEEEENS5_IJNS4_10UnderscoreESX_SX_EEEEENS4_13SM90_TMA_LOADENS4_14ComposedLayoutINS4_7SwizzleILi3ELi4ELi3EEENS4_18smem_ptr_flag_bitsILi32EEENST_INS5_IJNSA_ILi8EEENSA_ILi32EEEEEENS5_IJS17_SC_EEEEEEEvNS4_8identityENS4_23SM90_TMA_LOAD_MULTICASTES1B_vS1C_EENS_8epilogue10collective6detail29Sm90TmaWarpSpecializedAdapterINS1G_15DefaultEpilogueISJ_SK_SK_NS1F_6thread17LinearCombinationISJ_Li1EffLNS1K_9ScaleType4KindE0ELNS_15FloatRoundStyleE2ESJ_EENS1_15EpilogueDefaultEEEEEvvEEEEvNT_6ParamsE,"a",@progbits
	.sectionflags	@""
	.align	4
.nv.constant0._ZN7cutlass13device_kernelINS_4gemm6kernel13GemmUniversalIN4cute5tupleIJiiiiEEENS1_10collective13CollectiveMmaINS1_34MainloopSm90TmaGmmaWarpSpecializedILi3ENS5_IJNS4_1CILi2EEENSA_ILi1EEESC_EEENS1_35KernelTmaWarpSpecializedCooperativeEEENS5_IJNSA_ILi128EEESG_NSA_ILi64EEEEEENS_10tfloat32_tENS5_IJlSC_lEEESJ_SK_NS4_8TiledMMAINS4_8MMA_AtomIJNS4_4SM904GMMA30MMA_64x128x8_F32TF32TF32_SS_TNILNSO_7ScaleInE1ELSQ_1EEEEEENS4_6LayoutISD_NS5_IJSC_NSA_ILi0EEESU_EEEEENS5_IJNS4_10UnderscoreESX_SX_EEEEENS4_13SM90_TMA_LOADENS4_14ComposedLayoutINS4_7SwizzleILi3ELi4ELi3EEENS4_18smem_ptr_flag_bitsILi32EEENST_INS5_IJNSA_ILi8EEENSA_ILi32EEEEEENS5_IJS17_SC_EEEEEEEvNS4_8identityENS4_23SM90_TMA_LOAD_MULTICASTES1B_vS1C_EENS_8epilogue10collective6detail29Sm90TmaWarpSpecializedAdapterINS1G_15DefaultEpilogueISJ_SK_SK_NS1F_6thread17LinearCombinationISJ_Li1EffLNS1K_9ScaleType4KindE0ELNS_15FloatRoundStyleE2ESJ_EENS1_15EpilogueDefaultEEEEEvvEEEEvNT_6ParamsE:
	.zero		1664


//--------------------- SYMBOLS --------------------------

	.type		.nv.reservedSmem.offset0,@object
	.size		.nv.reservedSmem.offset0,0x4
	.type		__assertfail,@function
